	.target	sm_90a

	.elftype	@"ET_EXEC"


//--------------------- .note.nv.tkinfo           --------------------------
	.section	.note.nv.tkinfo,"",@"SHT_NOTE"
	.sectionflags	@"SHF_NOTE_NV_TKINFO"
	.tkinfo
        /*0018*/ 	.word	0x00000002
        /*0030*/ 	.string	""
        /*0030*/ 	.string	"ptxas"
        /*0030*/ 	.string	"Cuda compilation tools, release 13.0, V13.0.88"
        /*0030*/ 	.string	"Build cuda_13.0.r13.0/compiler.36424714_0"
        /*0030*/ 	.string	"-arch sm_90a -m 64 "



//--------------------- .note.nv.cuinfo           --------------------------
	.section	.note.nv.cuinfo,"",@"SHT_NOTE"
	.sectionflags	@"SHF_NOTE_NV_CUINFO"
        /*0018*/ 	.short	0x0002
        /*001a*/ 	.short	0x005a
        /*001c*/ 	.short	0x0082
	.zero		2


//--------------------- .nv.info                  --------------------------
	.section	.nv.info,"",@"SHT_CUDA_INFO"
	.align	4


	//----- nvinfo : EIATTR_REGCOUNT
	.align		4
        /*0000*/ 	.byte	0x04, 0x2f
        /*0002*/ 	.short	(.L_15 - .L_14)
	.align		4
.L_14:
        /*0004*/ 	.word	index@(_ZN7cutlass13device_kernelINS_4gemm6kernel13GemmUniversalIN4cute5tupleIJiiiiEEENS1_10collective13CollectiveMmaINS1_34MainloopSm90TmaGmmaWarpSpecializedILi4ENS5_IJNS4_1CILi1EEESB_SB_EEENS1_35KernelTmaWarpSpecializedCooperativeEEENS5_IJNSA_ILi128EEENSA_ILi256EEENSA_ILi64EEEEEENS_6half_tENS5_IJlSB_lEEESJ_SK_NS4_8TiledMMAINS4_8MMA_AtomIJNS4_4SM904GMMA26MMA_64x256x16_F32F16F16_SSILNSO_5MajorE0ELSQ_0ELNSO_7ScaleInE1ELSR_1EEEEEENS4_6LayoutINS5_IJNSA_ILi2EEESB_SB_EEENS5_IJSB_NSA_ILi0EEESX_EEEEENS5_IJNS4_10UnderscoreES10_S10_EEEEENS4_13SM90_TMA_LOADENS4_14ComposedLayoutINS4_7SwizzleILi3ELi4ELi3EEENS4_18smem_ptr_flag_bitsILi16EEENSU_INS5_IJNSA_ILi8EEESH_EEENS5_IJSH_SB_EEEEEEEvNS4_8identityES13_S1D_vS1E_EENS_8epilogue10collective6detail29Sm90TmaWarpSpecializedAdapterINS1H_15DefaultEpilogueISJ_SK_SK_NS1G_6thread17LinearCombinationISJ_Li1EffLNS1L_9ScaleType4KindE0ELNS_15FloatRoundStyleE2ESJ_EENS1_15EpilogueDefaultEEEEEvvEEEEvNT_6ParamsE)
        /*0008*/ 	.word	0x000000a8


	//----- nvinfo : EIATTR_FRAME_SIZE
	.align		4
.L_15:
        /*000c*/ 	.byte	0x04, 0x11
        /*000e*/ 	.short	(.L_17 - .L_16)
	.align		4
.L_16:
        /*0010*/ 	.word	index@(_ZN7cutlass13device_kernelINS_4gemm6kernel13GemmUniversalIN4cute5tupleIJiiiiEEENS1_10collective13CollectiveMmaINS1_34MainloopSm90TmaGmmaWarpSpecializedILi4ENS5_IJNS4_1CILi1EEESB_SB_EEENS1_35KernelTmaWarpSpecializedCooperativeEEENS5_IJNSA_ILi128EEENSA_ILi256EEENSA_ILi64EEEEEENS_6half_tENS5_IJlSB_lEEESJ_SK_NS4_8TiledMMAINS4_8MMA_AtomIJNS4_4SM904GMMA26MMA_64x256x16_F32F16F16_SSILNSO_5MajorE0ELSQ_0ELNSO_7ScaleInE1ELSR_1EEEEEENS4_6LayoutINS5_IJNSA_ILi2EEESB_SB_EEENS5_IJSB_NSA_ILi0EEESX_EEEEENS5_IJNS4_10UnderscoreES10_S10_EEEEENS4_13SM90_TMA_LOADENS4_14ComposedLayoutINS4_7SwizzleILi3ELi4ELi3EEENS4_18smem_ptr_flag_bitsILi16EEENSU_INS5_IJNSA_ILi8EEESH_EEENS5_IJSH_SB_EEEEEEEvNS4_8identityES13_S1D_vS1E_EENS_8epilogue10collective6detail29Sm90TmaWarpSpecializedAdapterINS1H_15DefaultEpilogueISJ_SK_SK_NS1G_6thread17LinearCombinationISJ_Li1EffLNS1L_9ScaleType4KindE0ELNS_15FloatRoundStyleE2ESJ_EENS1_15EpilogueDefaultEEEEEvvEEEEvNT_6ParamsE)
        /*0014*/ 	.word	0x00000000


	//----- nvinfo : EIATTR_MIN_STACK_SIZE
	.align		4
.L_17:
        /*0018*/ 	.byte	0x04, 0x12
        /*001a*/ 	.short	(.L_19 - .L_18)
	.align		4
.L_18:
        /*001c*/ 	.word	index@(_ZN7cutlass13device_kernelINS_4gemm6kernel13GemmUniversalIN4cute5tupleIJiiiiEEENS1_10collective13CollectiveMmaINS1_34MainloopSm90TmaGmmaWarpSpecializedILi4ENS5_IJNS4_1CILi1EEESB_SB_EEENS1_35KernelTmaWarpSpecializedCooperativeEEENS5_IJNSA_ILi128EEENSA_ILi256EEENSA_ILi64EEEEEENS_6half_tENS5_IJlSB_lEEESJ_SK_NS4_8TiledMMAINS4_8MMA_AtomIJNS4_4SM904GMMA26MMA_64x256x16_F32F16F16_SSILNSO_5MajorE0ELSQ_0ELNSO_7ScaleInE1ELSR_1EEEEEENS4_6LayoutINS5_IJNSA_ILi2EEESB_SB_EEENS5_IJSB_NSA_ILi0EEESX_EEEEENS5_IJNS4_10UnderscoreES10_S10_EEEEENS4_13SM90_TMA_LOADENS4_14ComposedLayoutINS4_7SwizzleILi3ELi4ELi3EEENS4_18smem_ptr_flag_bitsILi16EEENSU_INS5_IJNSA_ILi8EEESH_EEENS5_IJSH_SB_EEEEEEEvNS4_8identityES13_S1D_vS1E_EENS_8epilogue10collective6detail29Sm90TmaWarpSpecializedAdapterINS1H_15DefaultEpilogueISJ_SK_SK_NS1G_6thread17LinearCombinationISJ_Li1EffLNS1L_9ScaleType4KindE0ELNS_15FloatRoundStyleE2ESJ_EENS1_15EpilogueDefaultEEEEEvvEEEEvNT_6ParamsE)
        /*0020*/ 	.word	0x00000000
.L_19:


//--------------------- .nv.compat                --------------------------
	.section	.nv.compat,"",@"SHT_CUDA_COMPAT_INFO"
	.align	4
        /*0000*/ 	.byte	0x02, 0x09, 0x01, 0x00, 0x02, 0x02, 0x04, 0x00, 0x02, 0x05, 0x05, 0x00, 0x03, 0x07, 0x01, 0x01
        /*0010*/ 	.byte	0x02, 0x03, 0x01, 0x00, 0x02, 0x06, 0x01, 0x00, 0x04, 0x0b, 0x08, 0x00, 0x00, 0x00, 0x00, 0x00
        /*0020*/ 	.byte	0x00, 0x00, 0x00, 0x00


//--------------------- .nv.info._ZN7cutlass13device_kernelINS_4gemm6kernel13GemmUniversalIN4cute5tupleIJiiiiEEENS1_10collective13CollectiveMmaINS1_34MainloopSm90TmaGmmaWarpSpecializedILi4ENS5_IJNS4_1CILi1EEESB_SB_EEENS1_35KernelTmaWarpSpecializedCooperativeEEENS5_IJNSA_ILi128EEENSA_ILi256EEENSA_ILi64EEEEEENS_6half_tENS5_IJlSB_lEEESJ_SK_NS4_8TiledMMAINS4_8MMA_AtomIJNS4_4SM904GMMA26MMA_64x256x16_F32F16F16_SSILNSO_5MajorE0ELSQ_0ELNSO_7ScaleInE1ELSR_1EEEEEENS4_6LayoutINS5_IJNSA_ILi2EEESB_SB_EEENS5_IJSB_NSA_ILi0EEESX_EEEEENS5_IJNS4_10UnderscoreES10_S10_EEEEENS4_13SM90_TMA_LOADENS4_14ComposedLayoutINS4_7SwizzleILi3ELi4ELi3EEENS4_18smem_ptr_flag_bitsILi16EEENSU_INS5_IJNSA_ILi8EEESH_EEENS5_IJSH_SB_EEEEEEEvNS4_8identityES13_S1D_vS1E_EENS_8epilogue10collective6detail29Sm90TmaWarpSpecializedAdapterINS1H_15DefaultEpilogueISJ_SK_SK_NS1G_6thread17LinearCombinationISJ_Li1EffLNS1L_9ScaleType4KindE0ELNS_15FloatRoundStyleE2ESJ_EENS1_15EpilogueDefaultEEEEEvvEEEEvNT_6ParamsE --------------------------
	.section	.nv.info._ZN7cutlass13device_kernelINS_4gemm6kernel13GemmUniversalIN4cute5tupleIJiiiiEEENS1_10collective13CollectiveMmaINS1_34MainloopSm90TmaGmmaWarpSpecializedILi4ENS5_IJNS4_1CILi1EEESB_SB_EEENS1_35KernelTmaWarpSpecializedCooperativeEEENS5_IJNSA_ILi128EEENSA_ILi256EEENSA_ILi64EEEEEENS_6half_tENS5_IJlSB_lEEESJ_SK_NS4_8TiledMMAINS4_8MMA_AtomIJNS4_4SM904GMMA26MMA_64x256x16_F32F16F16_SSILNSO_5MajorE0ELSQ_0ELNSO_7ScaleInE1ELSR_1EEEEEENS4_6LayoutINS5_IJNSA_ILi2EEESB_SB_EEENS5_IJSB_NSA_ILi0EEESX_EEEEENS5_IJNS4_10UnderscoreES10_S10_EEEEENS4_13SM90_TMA_LOADENS4_14ComposedLayoutINS4_7SwizzleILi3ELi4ELi3EEENS4_18smem_ptr_flag_bitsILi16EEENSU_INS5_IJNSA_ILi8EEESH_EEENS5_IJSH_SB_EEEEEEEvNS4_8identityES13_S1D_vS1E_EENS_8epilogue10collective6detail29Sm90TmaWarpSpecializedAdapterINS1H_15DefaultEpilogueISJ_SK_SK_NS1G_6thread17LinearCombinationISJ_Li1EffLNS1L_9ScaleType4KindE0ELNS_15FloatRoundStyleE2ESJ_EENS1_15EpilogueDefaultEEEEEvvEEEEvNT_6ParamsE,"",@"SHT_CUDA_INFO"
	.sectionflags	@""
	.align	4


	//----- nvinfo : EIATTR_CUDA_API_VERSION
	.align		4
        /*0000*/ 	.byte	0x04, 0x37
        /*0002*/ 	.short	(.L_21 - .L_20)
.L_20:
        /*0004*/ 	.word	0x00000082


	//----- nvinfo : EIATTR_KPARAM_INFO
	.align		4
.L_21:
        /*0008*/ 	.byte	0x04, 0x17
        /*000a*/ 	.short	(.L_23 - .L_22)
.L_22:
        /*000c*/ 	.word	0x00000000
        /*0010*/ 	.short	0x0000
        /*0012*/ 	.short	0x0070
        /*0014*/ 	.byte	0x00, 0xf0, 0x01, 0x10


	//----- nvinfo : EIATTR_SPARSE_MMA_MASK
	.align		4
.L_23:
        /*0018*/ 	.byte	0x03, 0x50
        /*001a*/ 	.short	0x0000


	//----- nvinfo : EIATTR_MAXREG_COUNT
	.align		4
        /*001c*/ 	.byte	0x03, 0x1b
        /*001e*/ 	.short	0x00a8


	//----- nvinfo : EIATTR_NUM_BARRIERS
	.align		4
        /*0020*/ 	.byte	0x02, 0x4c
        /*0022*/ 	.byte	0x01
	.zero		1


	//----- nvinfo : EIATTR_EXTERNS
	.align		4
        /*0024*/ 	.byte	0x04, 0x0f
        /*0026*/ 	.short	(.L_25 - .L_24)


	//   ....[0]....
	.align		4
.L_24:
        /*0028*/ 	.word	index@(__assertfail)


	//----- nvinfo : EIATTR_MERCURY_ISA_VERSION
	.align		4
.L_25:
        /*002c*/ 	.byte	0x03, 0x5f
        /*002e*/ 	.short	0x0101


	//----- nvinfo : EIATTR_INT_WARP_WIDE_INSTR_OFFSETS
	.align		4
        /*0030*/ 	.byte	0x04, 0x31
        /*0032*/ 	.short	(.L_27 - .L_26)


	//   ....[0]....
.L_26:
        /*0034*/ 	.word	0x000003b0


	//   ....[1]....
        /*0038*/ 	.word	0x000003e0


	//   ....[2]....
        /*003c*/ 	.word	0x000004c0


	//----- nvinfo : EIATTR_COOP_GROUP_MASK_REGIDS
	.align		4
.L_27:
        /*0040*/ 	.byte	0x04, 0x29
        /*0042*/ 	.short	(.L_29 - .L_28)


	//   ....[0]....
.L_28:
        /*0044*/ 	.word	0xffffffff


	//   ....[1]....
        /*0048*/ 	.word	0xffffffff


	//   ....[2]....
        /*004c*/ 	.word	0xffffffff


	//   ....[3]....
        /*0050*/ 	.word	0xffffffff


	//   ....[4]....
        /*0054*/ 	.word	0xffffffff


	//----- nvinfo : EIATTR_COOP_GROUP_INSTR_OFFSETS
	.align		4
.L_29:
        /*0058*/ 	.byte	0x04, 0x28
        /*005a*/ 	.short	(.L_31 - .L_30)


	//   ....[0]....
.L_30:
        /*005c*/ 	.word	0x00000060


	//   ....[1]....
        /*0060*/ 	.word	0x00000070


	//   ....[2]....
        /*0064*/ 	.word	0x00000130


	//   ....[3]....
        /*0068*/ 	.word	0x000002c0


	//   ....[4]....
        /*006c*/ 	.word	0x00000f70


	//----- nvinfo : EIATTR_REG_RECONFIG
	.align		4
.L_31:
        /*0070*/ 	.byte	0x01, 0x54
	.zero		2


	//----- nvinfo : EIATTR_SYSCALL_OFFSETS
	.align		4
        /*0074*/ 	.byte	0x04, 0x46
        /*0076*/ 	.short	(.L_33 - .L_32)


	//   ....[0]....
.L_32:
        /*0078*/ 	.word	0x00001130


	//----- nvinfo : EIATTR_MBARRIER_INSTR_OFFSETS
	.align		4
.L_33:
        /*007c*/ 	.byte	0x04, 0x39
        /*007e*/ 	.short	(.L_35 - .L_34)


	//   ....[0]....
.L_34:
        /*0080*/ 	.word	0x00000230
        /*0084*/ 	.word	0x000000ff
        /*0088*/ 	.word	0x00000000
        /*008c*/ 	.short	0x0100
        /*008e*/ 	.byte	0x08
	.zero		1


	//   ....[1]....
        /*0090*/ 	.word	0x00000240
        /*0094*/ 	.word	0x000000ff
        /*0098*/ 	.word	0x00000020
        /*009c*/ 	.short	0x0100
        /*009e*/ 	.byte	0x08
	.zero		1


	//   ....[2]....
        /*00a0*/ 	.word	0x00000250
        /*00a4*/ 	.word	0x000000ff
        /*00a8*/ 	.word	0x00000008
        /*00ac*/ 	.short	0x0100
        /*00ae*/ 	.byte	0x08
	.zero		1


	//   ....[3]....
        /*00b0*/ 	.word	0x00000260
        /*00b4*/ 	.word	0x000000ff
        /*00b8*/ 	.word	0x00000028
        /*00bc*/ 	.short	0x0100
        /*00be*/ 	.byte	0x08
	.zero		1


	//   ....[4]....
        /*00c0*/ 	.word	0x00000270
        /*00c4*/ 	.word	0x000000ff
        /*00c8*/ 	.word	0x00000010
        /*00cc*/ 	.short	0x0100
        /*00ce*/ 	.byte	0x08
	.zero		1


	//   ....[5]....
        /*00d0*/ 	.word	0x00000280
        /*00d4*/ 	.word	0x000000ff
        /*00d8*/ 	.word	0x00000030
        /*00dc*/ 	.short	0x0100
        /*00de*/ 	.byte	0x08
	.zero		1


	//   ....[6]....
        /*00e0*/ 	.word	0x00000290
        /*00e4*/ 	.word	0x000000ff
        /*00e8*/ 	.word	0x00000018
        /*00ec*/ 	.short	0x0100
        /*00ee*/ 	.byte	0x08
	.zero		1


	//   ....[7]....
        /*00f0*/ 	.word	0x000002a0
        /*00f4*/ 	.word	0x000000ff
        /*00f8*/ 	.word	0x00000038
        /*00fc*/ 	.short	0x0100
        /*00fe*/ 	.byte	0x08
	.zero		1


	//   ....[8]....
        /*0100*/ 	.word	0x00000530
        /*0104*/ 	.word	0x000000ff
        /*0108*/ 	.word	0x00000050
        /*010c*/ 	.short	0x0100
        /*010e*/ 	.byte	0x06
	.zero		1


	//   ....[9]....
        /*0110*/ 	.word	0x00000590
        /*0114*/ 	.word	0x000000ff
        /*0118*/ 	.word	0x00000058
        /*011c*/ 	.short	0x0100
        /*011e*/ 	.byte	0x06
	.zero		1


	//   ....[10]....
        /*0120*/ 	.word	0x000011b0
        /*0124*/ 	.word	0x00000003
        /*0128*/ 	.word	0x00000000
        /*012c*/ 	.short	0x010a
        /*012e*/ 	.byte	0x3f
	.zero		1


	//   ....[11]....
        /*0130*/ 	.word	0x000011f0
        /*0134*/ 	.word	0x00000003
        /*0138*/ 	.word	0x00000000
        /*013c*/ 	.short	0x010a
        /*013e*/ 	.byte	0x3f
	.zero		1


	//   ....[12]....
        /*0140*/ 	.word	0x000015c0
        /*0144*/ 	.word	0x000000ff
        /*0148*/ 	.word	0x00000000
        /*014c*/ 	.short	0x010a
        /*014e*/ 	.byte	0x08
	.zero		1


	//   ....[13]....
        /*0150*/ 	.word	0x00001600
        /*0154*/ 	.word	0x000000ff
        /*0158*/ 	.word	0x00000000
        /*015c*/ 	.short	0x010a
        /*015e*/ 	.byte	0x08
	.zero		1


	//   ....[14]....
        /*0160*/ 	.word	0x00001890
        /*0164*/ 	.word	0x000000ff
        /*0168*/ 	.word	0x00000000
        /*016c*/ 	.short	0x0101
        /*016e*/ 	.byte	0x08
	.zero		1


	//   ....[15]....
        /*0170*/ 	.word	0x00001a70
        /*0174*/ 	.word	0x000000ff
        /*0178*/ 	.word	0x00000000
        /*017c*/ 	.short	0x0101
        /*017e*/ 	.byte	0x04
	.zero		1


	//   ....[16]....
        /*0180*/ 	.word	0x0000a8f0
        /*0184*/ 	.word	0x0000000c
        /*0188*/ 	.word	0x00000020
        /*018c*/ 	.short	0x010a
        /*018e*/ 	.byte	0x3f
	.zero		1


	//   ....[17]....
        /*0190*/ 	.word	0x0000acb0
        /*0194*/ 	.word	0x00000005
        /*0198*/ 	.word	0x00000058
        /*019c*/ 	.short	0x0101
        /*019e*/ 	.byte	0x3f
	.zero		1


	//   ....[18]....
        /*01a0*/ 	.word	0x0000b3b0
        /*01a4*/ 	.word	0x00000007
        /*01a8*/ 	.word	0x00000000
        /*01ac*/ 	.short	0x010a
        /*01ae*/ 	.byte	0x3f
	.zero		1


	//   ....[19]....
        /*01b0*/ 	.word	0x0000b430
        /*01b4*/ 	.word	0x00000006
        /*01b8*/ 	.word	0x00000000
        /*01bc*/ 	.short	0x010a
        /*01be*/ 	.byte	0x3f
	.zero		1


	//   ....[20]....
        /*01c0*/ 	.word	0x0000b4c0
        /*01c4*/ 	.word	0x00000007
        /*01c8*/ 	.word	0x00000000
        /*01cc*/ 	.short	0x010a
        /*01ce*/ 	.byte	0x3f
	.zero		1


	//   ....[21]....
        /*01d0*/ 	.word	0x0000b550
        /*01d4*/ 	.word	0x00000005
        /*01d8*/ 	.word	0x00000000
        /*01dc*/ 	.short	0x010a
        /*01de*/ 	.byte	0x3f
	.zero		1


	//   ....[22]....
        /*01e0*/ 	.word	0x0000b5b0
        /*01e4*/ 	.word	0x00000003
        /*01e8*/ 	.word	0x00000000
        /*01ec*/ 	.short	0x010a
        /*01ee*/ 	.byte	0x3f
	.zero		1


	//   ....[23]....
        /*01f0*/ 	.word	0x0000b610
        /*01f4*/ 	.word	0x00000004
        /*01f8*/ 	.word	0x00000000
        /*01fc*/ 	.short	0x010a
        /*01fe*/ 	.byte	0x3f
	.zero		1


	//   ....[24]....
        /*0200*/ 	.word	0x0000b6e0
        /*0204*/ 	.word	0x0000000c
        /*0208*/ 	.word	0x00000020
        /*020c*/ 	.short	0x010a
        /*020e*/ 	.byte	0x3f
	.zero		1


	//   ....[25]....
        /*0210*/ 	.word	0x0000b7b0
        /*0214*/ 	.word	0x00000007
        /*0218*/ 	.word	0x00000000
        /*021c*/ 	.short	0x010a
        /*021e*/ 	.byte	0x3f
	.zero		1


	//   ....[26]....
        /*0220*/ 	.word	0x0000b800
        /*0224*/ 	.word	0x00000006
        /*0228*/ 	.word	0x00000000
        /*022c*/ 	.short	0x010a
        /*022e*/ 	.byte	0x3f
	.zero		1


	//   ....[27]....
        /*0230*/ 	.word	0x0000b850
        /*0234*/ 	.word	0x00000007
        /*0238*/ 	.word	0x00000000
        /*023c*/ 	.short	0x010a
        /*023e*/ 	.byte	0x3f
	.zero		1


	//----- nvinfo : EIATTR_NUM_MBARRIERS
	.align		4
.L_35:
        /*0240*/ 	.byte	0x03, 0x38
        /*0242*/ 	.short	0x000a


	//----- nvinfo : EIATTR_EXIT_INSTR_OFFSETS
	.align		4
        /*0244*/ 	.byte	0x04, 0x1c
        /*0246*/ 	.short	(.L_37 - .L_36)


	//   ....[0]....
.L_36:
        /*0248*/ 	.word	0x000005e0


	//   ....[1]....
        /*024c*/ 	.word	0x00000ea0


	//   ....[2]....
        /*0250*/ 	.word	0x00009f60


	//   ....[3]....
        /*0254*/ 	.word	0x0000a590


	//   ....[4]....
        /*0258*/ 	.word	0x0000b5a0


	//----- nvinfo : EIATTR_MAX_THREADS
	.align		4
.L_37:
        /*025c*/ 	.byte	0x04, 0x05
        /*025e*/ 	.short	(.L_39 - .L_38)
.L_38:
        /*0260*/ 	.word	0x00000180
        /*0264*/ 	.word	0x00000001
        /*0268*/ 	.word	0x00000001


	//----- nvinfo : EIATTR_CRS_STACK_SIZE
	.align		4
.L_39:
        /*026c*/ 	.byte	0x04, 0x1e
        /*026e*/ 	.short	(.L_41 - .L_40)
.L_40:
        /*0270*/ 	.word	0x00000000


	//----- nvinfo : EIATTR_CBANK_PARAM_SIZE
	.align		4
.L_41:
        /*0274*/ 	.byte	0x03, 0x19
        /*0276*/ 	.short	0x0470


	//----- nvinfo : EIATTR_PARAM_CBANK
	.align		4
        /*0278*/ 	.byte	0x04, 0x0a
        /*027a*/ 	.short	(.L_43 - .L_42)
	.align		4
.L_42:
        /*027c*/ 	.word	index@(.nv.constant0._ZN7cutlass13device_kernelINS_4gemm6kernel13GemmUniversalIN4cute5tupleIJiiiiEEENS1_10collective13CollectiveMmaINS1_34MainloopSm90TmaGmmaWarpSpecializedILi4ENS5_IJNS4_1CILi1EEESB_SB_EEENS1_35KernelTmaWarpSpecializedCooperativeEEENS5_IJNSA_ILi128EEENSA_ILi256EEENSA_ILi64EEEEEENS_6half_tENS5_IJlSB_lEEESJ_SK_NS4_8TiledMMAINS4_8MMA_AtomIJNS4_4SM904GMMA26MMA_64x256x16_F32F16F16_SSILNSO_5MajorE0ELSQ_0ELNSO_7ScaleInE1ELSR_1EEEEEENS4_6LayoutINS5_IJNSA_ILi2EEESB_SB_EEENS5_IJSB_NSA_ILi0EEESX_EEEEENS5_IJNS4_10UnderscoreES10_S10_EEEEENS4_13SM90_TMA_LOADENS4_14ComposedLayoutINS4_7SwizzleILi3ELi4ELi3EEENS4_18smem_ptr_flag_bitsILi16EEENSU_INS5_IJNSA_ILi8EEESH_EEENS5_IJSH_SB_EEEEEEEvNS4_8identityES13_S1D_vS1E_EENS_8epilogue10collective6detail29Sm90TmaWarpSpecializedAdapterINS1H_15DefaultEpilogueISJ_SK_SK_NS1G_6thread17LinearCombinationISJ_Li1EffLNS1L_9ScaleType4KindE0ELNS_15FloatRoundStyleE2ESJ_EENS1_15EpilogueDefaultEEEEEvvEEEEvNT_6ParamsE)
        /*0280*/ 	.short	0x0210
        /*0282*/ 	.short	0x0470


	//----- nvinfo : EIATTR_SW_WAR
	.align		4
.L_43:
        /*0284*/ 	.byte	0x04, 0x36
        /*0286*/ 	.short	(.L_45 - .L_44)
.L_44:
        /*0288*/ 	.word	0x00000008
.L_45:


//--------------------- .nv.callgraph             --------------------------
	.section	.nv.callgraph,"",@"SHT_CUDA_CALLGRAPH"
	.align	4
	.sectionentsize	8
	.align		4
        /*0000*/ 	.word	0x00000000
	.align		4
        /*0004*/ 	.word	0xffffffff
	.align		4
        /*0008*/ 	.word	index@(_ZN7cutlass13device_kernelINS_4gemm6kernel13GemmUniversalIN4cute5tupleIJiiiiEEENS1_10collective13CollectiveMmaINS1_34MainloopSm90TmaGmmaWarpSpecializedILi4ENS5_IJNS4_1CILi1EEESB_SB_EEENS1_35KernelTmaWarpSpecializedCooperativeEEENS5_IJNSA_ILi128EEENSA_ILi256EEENSA_ILi64EEEEEENS_6half_tENS5_IJlSB_lEEESJ_SK_NS4_8TiledMMAINS4_8MMA_AtomIJNS4_4SM904GMMA26MMA_64x256x16_F32F16F16_SSILNSO_5MajorE0ELSQ_0ELNSO_7ScaleInE1ELSR_1EEEEEENS4_6LayoutINS5_IJNSA_ILi2EEESB_SB_EEENS5_IJSB_NSA_ILi0EEESX_EEEEENS5_IJNS4_10UnderscoreES10_S10_EEEEENS4_13SM90_TMA_LOADENS4_14ComposedLayoutINS4_7SwizzleILi3ELi4ELi3EEENS4_18smem_ptr_flag_bitsILi16EEENSU_INS5_IJNSA_ILi8EEESH_EEENS5_IJSH_SB_EEEEEEEvNS4_8identityES13_S1D_vS1E_EENS_8epilogue10collective6detail29Sm90TmaWarpSpecializedAdapterINS1H_15DefaultEpilogueISJ_SK_SK_NS1G_6thread17LinearCombinationISJ_Li1EffLNS1L_9ScaleType4KindE0ELNS_15FloatRoundStyleE2ESJ_EENS1_15EpilogueDefaultEEEEEvvEEEEvNT_6ParamsE)
	.align		4
        /*000c*/ 	.word	index@(__assertfail)
	.align		4
        /*0010*/ 	.word	0x00000000
	.align		4
        /*0014*/ 	.word	0xfffffffe
	.align		4
        /*0018*/ 	.word	0x00000000
	.align		4
        /*001c*/ 	.word	0xfffffffd
	.align		4
        /*0020*/ 	.word	0x00000000
	.align		4
        /*0024*/ 	.word	0xfffffffc


//--------------------- .nv.constant4             --------------------------
	.section	.nv.constant4,"a",@progbits
	.align	8
	.align		8
.nv.constant4:
        /*0000*/ 	.dword	__assertfail
	.align		8
        /*0008*/ 	.dword	__unnamed_1
	.align		8
        /*0010*/ 	.dword	_ZN39_INTERNAL_181b0531_4_k_cu_b25a8b8b_29404cuda3std3__45__cpo5beginE
	.align		8
        /*0018*/ 	.dword	_ZN39_INTERNAL_181b0531_4_k_cu_b25a8b8b_29404cuda3std3__45__cpo3endE
	.align		8
        /*0020*/ 	.dword	_ZN39_INTERNAL_181b0531_4_k_cu_b25a8b8b_29404cuda3std3__45__cpo6cbeginE
	.align		8
        /*0028*/ 	.dword	_ZN39_INTERNAL_181b0531_4_k_cu_b25a8b8b_29404cuda3std3__45__cpo4cendE
	.align		8
        /*0030*/ 	.dword	_ZN39_INTERNAL_181b0531_4_k_cu_b25a8b8b_29404cuda3std3__441_GLOBAL__N__181b0531_4_k_cu_b25a8b8b_29406ignoreE
	.align		8
        /*0038*/ 	.dword	_ZN39_INTERNAL_181b0531_4_k_cu_b25a8b8b_29404cuda3std3__419piecewise_constructE
	.align		8
        /*0040*/ 	.dword	_ZN39_INTERNAL_181b0531_4_k_cu_b25a8b8b_29404cuda3std3__48in_placeE
	.align		8
        /*0048*/ 	.dword	_ZN39_INTERNAL_181b0531_4_k_cu_b25a8b8b_29404cuda3std6ranges3__45__cpo4swapE
	.align		8
        /*0050*/ 	.dword	_ZN39_INTERNAL_181b0531_4_k_cu_b25a8b8b_29404cuda3std6ranges3__45__cpo9iter_moveE
	.align		8
        /*0058*/ 	.dword	_ZN39_INTERNAL_181b0531_4_k_cu_b25a8b8b_29404cute7productE
	.align		8
        /*0060*/ 	.dword	_ZN39_INTERNAL_181b0531_4_k_cu_b25a8b8b_29404cute1_E
	.align		8
        /*0068*/ 	.dword	$str$22
	.align		8
        /*0070*/ 	.dword	$str$23


//--------------------- .text._ZN7cutlass13device_kernelINS_4gemm6kernel13GemmUniversalIN4cute5tupleIJiiiiEEENS1_10collective13CollectiveMmaINS1_34MainloopSm90TmaGmmaWarpSpecializedILi4ENS5_IJNS4_1CILi1EEESB_SB_EEENS1_35KernelTmaWarpSpecializedCooperativeEEENS5_IJNSA_ILi128EEENSA_ILi256EEENSA_ILi64EEEEEENS_6half_tENS5_IJlSB_lEEESJ_SK_NS4_8TiledMMAINS4_8MMA_AtomIJNS4_4SM904GMMA26MMA_64x256x16_F32F16F16_SSILNSO_5MajorE0ELSQ_0ELNSO_7ScaleInE1ELSR_1EEEEEENS4_6LayoutINS5_IJNSA_ILi2EEESB_SB_EEENS5_IJSB_NSA_ILi0EEESX_EEEEENS5_IJNS4_10UnderscoreES10_S10_EEEEENS4_13SM90_TMA_LOADENS4_14ComposedLayoutINS4_7SwizzleILi3ELi4ELi3EEENS4_18smem_ptr_flag_bitsILi16EEENSU_INS5_IJNSA_ILi8EEESH_EEENS5_IJSH_SB_EEEEEEEvNS4_8identityES13_S1D_vS1E_EENS_8epilogue10collective6detail29Sm90TmaWarpSpecializedAdapterINS1H_15DefaultEpilogueISJ_SK_SK_NS1G_6thread17LinearCombinationISJ_Li1EffLNS1L_9ScaleType4KindE0ELNS_15FloatRoundStyleE2ESJ_EENS1_15EpilogueDefaultEEEEEvvEEEEvNT_6ParamsE --------------------------
	.section	.text._ZN7cutlass13device_kernelINS_4gemm6kernel13GemmUniversalIN4cute5tupleIJiiiiEEENS1_10collective13CollectiveMmaINS1_34MainloopSm90TmaGmmaWarpSpecializedILi4ENS5_IJNS4_1CILi1EEESB_SB_EEENS1_35KernelTmaWarpSpecializedCooperativeEEENS5_IJNSA_ILi128EEENSA_ILi256EEENSA_ILi64EEEEEENS_6half_tENS5_IJlSB_lEEESJ_SK_NS4_8TiledMMAINS4_8MMA_AtomIJNS4_4SM904GMMA26MMA_64x256x16_F32F16F16_SSILNSO_5MajorE0ELSQ_0ELNSO_7ScaleInE1ELSR_1EEEEEENS4_6LayoutINS5_IJNSA_ILi2EEESB_SB_EEENS5_IJSB_NSA_ILi0EEESX_EEEEENS5_IJNS4_10UnderscoreES10_S10_EEEEENS4_13SM90_TMA_LOADENS4_14ComposedLayoutINS4_7SwizzleILi3ELi4ELi3EEENS4_18smem_ptr_flag_bitsILi16EEENSU_INS5_IJNSA_ILi8EEESH_EEENS5_IJSH_SB_EEEEEEEvNS4_8identityES13_S1D_vS1E_EENS_8epilogue10collective6detail29Sm90TmaWarpSpecializedAdapterINS1H_15DefaultEpilogueISJ_SK_SK_NS1G_6thread17LinearCombinationISJ_Li1EffLNS1L_9ScaleType4KindE0ELNS_15FloatRoundStyleE2ESJ_EENS1_15EpilogueDefaultEEEEEvvEEEEvNT_6ParamsE,"ax",@progbits
	.align	128
.text._ZN7cutlass13device_kernelINS_4gemm6kernel13GemmUniversalIN4cute5tupleIJiiiiEEENS1_10collective13CollectiveMmaINS1_34MainloopSm90TmaGmmaWarpSpecializedILi4ENS5_IJNS4_1CILi1EEESB_SB_EEENS1_35KernelTmaWarpSpecializedCooperativeEEENS5_IJNSA_ILi128EEENSA_ILi256EEENSA_ILi64EEEEEENS_6half_tENS5_IJlSB_lEEESJ_SK_NS4_8TiledMMAINS4_8MMA_AtomIJNS4_4SM904GMMA26MMA_64x256x16_F32F16F16_SSILNSO_5MajorE0ELSQ_0ELNSO_7ScaleInE1ELSR_1EEEEEENS4_6LayoutINS5_IJNSA_ILi2EEESB_SB_EEENS5_IJSB_NSA_ILi0EEESX_EEEEENS5_IJNS4_10UnderscoreES10_S10_EEEEENS4_13SM90_TMA_LOADENS4_14ComposedLayoutINS4_7SwizzleILi3ELi4ELi3EEENS4_18smem_ptr_flag_bitsILi16EEENSU_INS5_IJNSA_ILi8EEESH_EEENS5_IJSH_SB_EEEEEEEvNS4_8identityES13_S1D_vS1E_EENS_8epilogue10collective6detail29Sm90TmaWarpSpecializedAdapterINS1H_15DefaultEpilogueISJ_SK_SK_NS1G_6thread17LinearCombinationISJ_Li1EffLNS1L_9ScaleType4KindE0ELNS_15FloatRoundStyleE2ESJ_EENS1_15EpilogueDefaultEEEEEvvEEEEvNT_6ParamsE:
        .type           _ZN7cutlass13device_kernelINS_4gemm6kernel13GemmUniversalIN4cute5tupleIJiiiiEEENS1_10collective13CollectiveMmaINS1_34MainloopSm90TmaGmmaWarpSpecializedILi4ENS5_IJNS4_1CILi1EEESB_SB_EEENS1_35KernelTmaWarpSpecializedCooperativeEEENS5_IJNSA_ILi128EEENSA_ILi256EEENSA_ILi64EEEEEENS_6half_tENS5_IJlSB_lEEESJ_SK_NS4_8TiledMMAINS4_8MMA_AtomIJNS4_4SM904GMMA26MMA_64x256x16_F32F16F16_SSILNSO_5MajorE0ELSQ_0ELNSO_7ScaleInE1ELSR_1EEEEEENS4_6LayoutINS5_IJNSA_ILi2EEESB_SB_EEENS5_IJSB_NSA_ILi0EEESX_EEEEENS5_IJNS4_10UnderscoreES10_S10_EEEEENS4_13SM90_TMA_LOADENS4_14ComposedLayoutINS4_7SwizzleILi3ELi4ELi3EEENS4_18smem_ptr_flag_bitsILi16EEENSU_INS5_IJNSA_ILi8EEESH_EEENS5_IJSH_SB_EEEEEEEvNS4_8identityES13_S1D_vS1E_EENS_8epilogue10collective6detail29Sm90TmaWarpSpecializedAdapterINS1H_15DefaultEpilogueISJ_SK_SK_NS1G_6thread17LinearCombinationISJ_Li1EffLNS1L_9ScaleType4KindE0ELNS_15FloatRoundStyleE2ESJ_EENS1_15EpilogueDefaultEEEEEvvEEEEvNT_6ParamsE,@function
        .size           _ZN7cutlass13device_kernelINS_4gemm6kernel13GemmUniversalIN4cute5tupleIJiiiiEEENS1_10collective13CollectiveMmaINS1_34MainloopSm90TmaGmmaWarpSpecializedILi4ENS5_IJNS4_1CILi1EEESB_SB_EEENS1_35KernelTmaWarpSpecializedCooperativeEEENS5_IJNSA_ILi128EEENSA_ILi256EEENSA_ILi64EEEEEENS_6half_tENS5_IJlSB_lEEESJ_SK_NS4_8TiledMMAINS4_8MMA_AtomIJNS4_4SM904GMMA26MMA_64x256x16_F32F16F16_SSILNSO_5MajorE0ELSQ_0ELNSO_7ScaleInE1ELSR_1EEEEEENS4_6LayoutINS5_IJNSA_ILi2EEESB_SB_EEENS5_IJSB_NSA_ILi0EEESX_EEEEENS5_IJNS4_10UnderscoreES10_S10_EEEEENS4_13SM90_TMA_LOADENS4_14ComposedLayoutINS4_7SwizzleILi3ELi4ELi3EEENS4_18smem_ptr_flag_bitsILi16EEENSU_INS5_IJNSA_ILi8EEESH_EEENS5_IJSH_SB_EEEEEEEvNS4_8identityES13_S1D_vS1E_EENS_8epilogue10collective6detail29Sm90TmaWarpSpecializedAdapterINS1H_15DefaultEpilogueISJ_SK_SK_NS1G_6thread17LinearCombinationISJ_Li1EffLNS1L_9ScaleType4KindE0ELNS_15FloatRoundStyleE2ESJ_EENS1_15EpilogueDefaultEEEEEvvEEEEvNT_6ParamsE,(.L_x_322 - _ZN7cutlass13device_kernelINS_4gemm6kernel13GemmUniversalIN4cute5tupleIJiiiiEEENS1_10collective13CollectiveMmaINS1_34MainloopSm90TmaGmmaWarpSpecializedILi4ENS5_IJNS4_1CILi1EEESB_SB_EEENS1_35KernelTmaWarpSpecializedCooperativeEEENS5_IJNSA_ILi128EEENSA_ILi256EEENSA_ILi64EEEEEENS_6half_tENS5_IJlSB_lEEESJ_SK_NS4_8TiledMMAINS4_8MMA_AtomIJNS4_4SM904GMMA26MMA_64x256x16_F32F16F16_SSILNSO_5MajorE0ELSQ_0ELNSO_7ScaleInE1ELSR_1EEEEEENS4_6LayoutINS5_IJNSA_ILi2EEESB_SB_EEENS5_IJSB_NSA_ILi0EEESX_EEEEENS5_IJNS4_10UnderscoreES10_S10_EEEEENS4_13SM90_TMA_LOADENS4_14ComposedLayoutINS4_7SwizzleILi3ELi4ELi3EEENS4_18smem_ptr_flag_bitsILi16EEENSU_INS5_IJNSA_ILi8EEESH_EEENS5_IJSH_SB_EEEEEEEvNS4_8identityES13_S1D_vS1E_EENS_8epilogue10collective6detail29Sm90TmaWarpSpecializedAdapterINS1H_15DefaultEpilogueISJ_SK_SK_NS1G_6thread17LinearCombinationISJ_Li1EffLNS1L_9ScaleType4KindE0ELNS_15FloatRoundStyleE2ESJ_EENS1_15EpilogueDefaultEEEEEvvEEEEvNT_6ParamsE)
        .other          _ZN7cutlass13device_kernelINS_4gemm6kernel13GemmUniversalIN4cute5tupleIJiiiiEEENS1_10collective13CollectiveMmaINS1_34MainloopSm90TmaGmmaWarpSpecializedILi4ENS5_IJNS4_1CILi1EEESB_SB_EEENS1_35KernelTmaWarpSpecializedCooperativeEEENS5_IJNSA_ILi128EEENSA_ILi256EEENSA_ILi64EEEEEENS_6half_tENS5_IJlSB_lEEESJ_SK_NS4_8TiledMMAINS4_8MMA_AtomIJNS4_4SM904GMMA26MMA_64x256x16_F32F16F16_SSILNSO_5MajorE0ELSQ_0ELNSO_7ScaleInE1ELSR_1EEEEEENS4_6LayoutINS5_IJNSA_ILi2EEESB_SB_EEENS5_IJSB_NSA_ILi0EEESX_EEEEENS5_IJNS4_10UnderscoreES10_S10_EEEEENS4_13SM90_TMA_LOADENS4_14ComposedLayoutINS4_7SwizzleILi3ELi4ELi3EEENS4_18smem_ptr_flag_bitsILi16EEENSU_INS5_IJNSA_ILi8EEESH_EEENS5_IJSH_SB_EEEEEEEvNS4_8identityES13_S1D_vS1E_EENS_8epilogue10collective6detail29Sm90TmaWarpSpecializedAdapterINS1H_15DefaultEpilogueISJ_SK_SK_NS1G_6thread17LinearCombinationISJ_Li1EffLNS1L_9ScaleType4KindE0ELNS_15FloatRoundStyleE2ESJ_EENS1_15EpilogueDefaultEEEEEvvEEEEvNT_6ParamsE,@"STO_CUDA_ENTRY STV_DEFAULT"
_ZN7cutlass13device_kernelINS_4gemm6kernel13GemmUniversalIN4cute5tupleIJiiiiEEENS1_10collective13CollectiveMmaINS1_34MainloopSm90TmaGmmaWarpSpecializedILi4ENS5_IJNS4_1CILi1EEESB_SB_EEENS1_35KernelTmaWarpSpecializedCooperativeEEENS5_IJNSA_ILi128EEENSA_ILi256EEENSA_ILi64EEEEEENS_6half_tENS5_IJlSB_lEEESJ_SK_NS4_8TiledMMAINS4_8MMA_AtomIJNS4_4SM904GMMA26MMA_64x256x16_F32F16F16_SSILNSO_5MajorE0ELSQ_0ELNSO_7ScaleInE1ELSR_1EEEEEENS4_6LayoutINS5_IJNSA_ILi2EEESB_SB_EEENS5_IJSB_NSA_ILi0EEESX_EEEEENS5_IJNS4_10UnderscoreES10_S10_EEEEENS4_13SM90_TMA_LOADENS4_14ComposedLayoutINS4_7SwizzleILi3ELi4ELi3EEENS4_18smem_ptr_flag_bitsILi16EEENSU_INS5_IJNSA_ILi8EEESH_EEENS5_IJSH_SB_EEEEEEEvNS4_8identityES13_S1D_vS1E_EENS_8epilogue10collective6detail29Sm90TmaWarpSpecializedAdapterINS1H_15DefaultEpilogueISJ_SK_SK_NS1G_6thread17LinearCombinationISJ_Li1EffLNS1L_9ScaleType4KindE0ELNS_15FloatRoundStyleE2ESJ_EENS1_15EpilogueDefaultEEEEEvvEEEEvNT_6ParamsE:
[----:B------:R-:W0:Y:S01]  /*0000*/  LDC R1, c[0x0][0x28] ;  /* 0x00000a00ff017b82 */ /* 0x000e220000000800 */
[----:B------:R-:W1:Y:S01]  /*0010*/  S2R R18, SR_TID.X ;  /* 0x0000000000127919 */ /* 0x000e620000002100 */
[----:B------:R-:W-:Y:S01]  /*0020*/  ELECT P0, URZ, PT ;  /* 0x00000000003f782f */ /* 0x000fe20003800000 */
[----:B------:R-:W-:Y:S01]  /*0030*/  BSSY B0, `(.L_x_0) ;  /* 0x000000f000007945 */ /* 0x000fe20003800000 */
[--C-:B-1----:R-:W-:Y:S02]  /*0040*/  SHF.R.U32.HI R0, RZ, 0x5, R18.reuse ;  /* 0x00000005ff007819 */ /* 0x102fe40000011612 */
[----:B------:R-:W-:-:S03]  /*0050*/  SHF.R.U32.HI R22, RZ, 0x7, R18 ;  /* 0x00000007ff167819 */ /* 0x000fc60000011612 */
[----:B------:R-:W1:Y:S04]  /*0060*/  SHFL.IDX PT, R5, R0, RZ, 0x1f ;  /* 0x00001fff00057589 */ /* 0x000e6800000e0000 */
[----:B------:R2:W3:Y:S01]  /*0070*/  SHFL.IDX PT, R8, R22, RZ, 0x1f ;  /* 0x00001fff16087589 */ /* 0x0004e200000e0000 */
[----:B-1----:R-:W-:-:S13]  /*0080*/  ISETP.NE.OR P0, PT, R5, RZ, !P0 ;  /* 0x000000ff0500720c */ /* 0x002fda0004705670 */
[----:B0-23--:R-:W-:Y:S05]  /*0090*/  @P0 BRA `(.L_x_1) ;  /* 0x0000000000200947 */ /* 0x00dfea0003800000 */
[----:B------:R-:W-:Y:S02]  /*00a0*/  ULDC.64 UR4, c[0x0][0x198] ;  /* 0x0000660000047ab9 */ /* 0x000fe40000000a00 */
[----:B------:R-:W-:Y:S02]  /*00b0*/  UIADD3 UR6, UP0, UR4, 0xf0, URZ ;  /* 0x000000f004067890 */ /* 0x000fe4000ff1e03f */
[----:B------:R-:W-:Y:S02]  /*00c0*/  UIADD3 UR4, UP1, UR4, 0x1f0, URZ ;  /* 0x000001f004047890 */ /* 0x000fe4000ff3e03f */
[----:B------:R-:W-:Y:S02]  /*00d0*/  UIADD3.X UR7, URZ, UR5, URZ, UP0, !UPT ;  /* 0x000000053f077290 */ /* 0x000fe400087fe43f */
[----:B------:R-:W-:-:S07]  /*00e0*/  UIADD3.X UR5, URZ, UR5, URZ, UP1, !UPT ;  /* 0x000000053f057290 */ /* 0x000fce0008ffe43f */
[----:B------:R0:W-:Y:S02]  /*00f0*/  UTMACCTL.PF [UR6] ;  /* 0x00000000060079b9 */ /* 0x0001e40008040000 */
[----:B------:R0:W-:Y:S02]  /*0100*/  UTMACCTL.PF [UR4] ;  /* 0x00000000040079b9 */ /* 0x0001e40008040000 */
[----:B0-----:R-:W-:Y:S01]  /*0110*/  NOP ;  /* 0x0000000000007918 */ /* 0x001fe20000000000 */
.L_x_1:
[----:B------:R-:W-:Y:S05]  /*0120*/  BSYNC B0 ;  /* 0x0000000000007941 */ /* 0x000fea0003800000 */
.L_x_0:
[----:B------:R-:W0:Y:S02]  /*0130*/  SHFL.IDX PT, R2, R0, RZ, 0x1f ;  /* 0x00001fff00027589 */ /* 0x000e2400000e0000 */
[----:B0-----:R-:W-:-:S13]  /*0140*/  ISETP.NE.AND P0, PT, R2, RZ, PT ;  /* 0x000000ff0200720c */ /* 0x001fda0003f05270 */
[----:B------:R-:W-:Y:S05]  /*0150*/  @P0 BRA `(.L_x_2) ;  /* 0x0000000000580947 */ /* 0x000fea0003800000 */
[----:B------:R-:W0:Y:S01]  /*0160*/  S2UR UR8, SR_CgaCtaId ;  /* 0x00000000000879c3 */ /* 0x000e220000008800 */
[----:B------:R-:W-:Y:S01]  /*0170*/  UMOV UR4, 0x400 ;  /* 0x0000040000047882 */ /* 0x000fe20000000000 */
[----:B------:R-:W-:Y:S01]  /*0180*/  UMOV UR5, 0x1 ;  /* 0x0000000100057882 */ /* 0x000fe20000000000 */
[----:B------:R-:W-:Y:S01]  /*0190*/  UMOV UR6, 0x100 ;  /* 0x0000010000067882 */ /* 0x000fe20000000000 */
[----:B------:R-:W-:Y:S01]  /*01a0*/  ELECT P0, URZ, PT ;  /* 0x00000000003f782f */ /* 0x000fe20003800000 */
[----:B------:R-:W-:-:S04]  /*01b0*/  UIADD3 UR6, -UR6, 0x100000, URZ ;  /* 0x0010000006067890 */ /* 0x000fc8000fffe13f */
[----:B------:R-:W-:Y:S02]  /*01c0*/  USHF.L.U32 UR7, UR6, 0xb, URZ ;  /* 0x0000000b06077899 */ /* 0x000fe4000800063f */
[----:B------:R-:W-:Y:S02]  /*01d0*/  USHF.L.U32 UR6, UR6, 0x1, URZ ;  /* 0x0000000106067899 */ /* 0x000fe4000800063f */
[----:B0-----:R-:W-:Y:S02]  /*01e0*/  ULEA UR8, UR8, UR4, 0x18 ;  /* 0x0000000408087291 */ /* 0x001fe4000f8ec03f */
[----:B------:R-:W-:-:S04]  /*01f0*/  UIADD3 UR4, -UR5, 0x100000, URZ ;  /* 0x0010000005047890 */ /* 0x000fc8000fffe13f */
[----:B------:R-:W-:Y:S02]  /*0200*/  USHF.L.U32 UR5, UR4, 0xb, URZ ;  /* 0x0000000b04057899 */ /* 0x000fe4000800063f */
[----:B------:R-:W-:Y:S01]  /*0210*/  USHF.L.U32 UR4, UR4, 0x1, URZ ;  /* 0x0000000104047899 */ /* 0x000fe2000800063f */
[----:B------:R-:W0:Y:S11]  /*0220*/  FENCE.VIEW.ASYNC.S ;  /* 0x00000000000073c6 */ /* 0x000e360000000000 */
[----:B0-----:R0:W1:Y:S01]  /*0230*/  SYNCS.EXCH.64 URZ, [UR8], UR4 ;  /* 0x00000004083f75b2 */ /* 0x0010620008000100 */
[----:B------:R0:W2:Y:S01]  /*0240*/  SYNCS.EXCH.64 URZ, [UR8+0x20], UR6 ;  /* 0x00002006083f75b2 */ /* 0x0000a20008000100 */
[----:B------:R0:W3:Y:S01]  /*0250*/  SYNCS.EXCH.64 URZ, [UR8+0x8], UR4 ;  /* 0x00000804083f75b2 */ /* 0x0000e20008000100 */
[----:B------:R0:W4:Y:S01]  /*0260*/  SYNCS.EXCH.64 URZ, [UR8+0x28], UR6 ;  /* 0x00002806083f75b2 */ /* 0x0001220008000100 */
[----:B------:R0:W0:Y:S01]  /*0270*/  SYNCS.EXCH.64 URZ, [UR8+0x10], UR4 ;  /* 0x00001004083f75b2 */ /* 0x0000220008000100 */
[----:B------:R0:W0:Y:S01]  /*0280*/  SYNCS.EXCH.64 URZ, [UR8+0x30], UR6 ;  /* 0x00003006083f75b2 */ /* 0x0000220008000100 */
[----:B------:R0:W0:Y:S01]  /*0290*/  SYNCS.EXCH.64 URZ, [UR8+0x18], UR4 ;  /* 0x00001804083f75b2 */ /* 0x0000220008000100 */
[----:B------:R0:W0:Y:S01]  /*02a0*/  SYNCS.EXCH.64 URZ, [UR8+0x38], UR6 ;  /* 0x00003806083f75b2 */ /* 0x0000220008000100 */
[----:B------:R-:W-:Y:S01]  /*02b0*/  NOP ;  /* 0x0000000000007918 */ /* 0x000fe20000000000 */
.L_x_2:
[----:B------:R-:W5:Y:S01]  /*02c0*/  SHFL.IDX PT, R0, R0, RZ, 0x1f ;  /* 0x00001fff00007589 */ /* 0x000f6200000e0000 */
[----:B------:R-:W-:Y:S01]  /*02d0*/  ELECT P0, URZ, PT ;  /* 0x00000000003f782f */ /* 0x000fe20003800000 */
[----:B------:R-:W1:Y:S01]  /*02e0*/  LDC R2, c[0x0][0x65c] ;  /* 0x00019700ff027b82 */ /* 0x000e620000000800 */
[----:B------:R-:W-:Y:S01]  /*02f0*/  SHF.R.S32.HI R6, RZ, 0x1f, R5 ;  /* 0x0000001fff067819 */ /* 0x000fe20000011405 */
[----:B------:R-:W2:Y:S01]  /*0300*/  S2R R3, SR_CTAID.Y ;  /* 0x0000000000037919 */ /* 0x000ea20000002600 */
[----:B0-----:R-:W-:Y:S01]  /*0310*/  UMOV UR4, 0x20 ;  /* 0x0000002000047882 */ /* 0x001fe20000000000 */
[----:B------:R-:W-:Y:S01]  /*0320*/  ISETP.NE.AND P2, PT, R8, RZ, PT ;  /* 0x000000ff0800720c */ /* 0x000fe20003f45270 */
[----:B------:R-:W-:Y:S01]  /*0330*/  NOP ;  /* 0x0000000000007918 */ /* 0x000fe20000000000 */
[----:B------:R-:W0:Y:S01]  /*0340*/  S2R R4, SR_CTAID.X ;  /* 0x0000000000047919 */ /* 0x000e220000002500 */
[----:B------:R-:W-:Y:S01]  /*0350*/  LEA.HI R6, R6, R5, RZ, 0x2 ;  /* 0x0000000506067211 */ /* 0x000fe200078f10ff */
[----:B------:R-:W-:Y:S01]  /*0360*/  NOP ;  /* 0x0000000000007918 */ /* 0x000fe20000000000 */
[----:B-----5:R-:W-:-:S02]  /*0370*/  ISETP.NE.OR P0, PT, R0, RZ, !P0 ;  /* 0x000000ff0000720c */ /* 0x020fc40004705670 */
[----:B-1----:R-:W-:-:S04]  /*0380*/  ISETP.NE.AND P3, PT, R2, 0x1, PT ;  /* 0x000000010200780c */ /* 0x002fc80003f65270 */
[----:B------:R-:W-:Y:S02]  /*0390*/  P2R R0, PR, RZ, 0x8 ;  /* 0x00000008ff007803 */ /* 0x000fe40000000000 */
[----:B------:R-:W-:-:S05]  /*03a0*/  LOP3.LUT R0, R6, 0xfffffffc, RZ, 0xc0, !PT ;  /* 0xfffffffc06007812 */ /* 0x000fca00078ec0ff */
[----:B------:R-:W-:Y:S01]  /*03b0*/  VOTEU.ALL UP0, P0 ;  /* 0x00000000003f7886 */ /* 0x000fe20000000000 */
[----:B------:R-:W-:Y:S01]  /*03c0*/  IMAD.IADD R0, R5, 0x1, -R0 ;  /* 0x0000000105007824 */ /* 0x000fe200078e0a00 */
[----:B------:R-:W0:Y:S01]  /*03d0*/  @P3 LDC R17, c[0x0][0x10] ;  /* 0x00000400ff113b82 */ /* 0x000e220000000800 */
[----:B------:R-:W-:Y:S01]  /*03e0*/  VOTEU.ALL UP1, P0 ;  /* 0x00000000003f7886 */ /* 0x000fe20000020000 */
[----:B--2---:R-:W-:Y:S01]  /*03f0*/  @P3 IMAD.MOV.U32 R6, RZ, RZ, R3 ;  /* 0x000000ffff063224 */ /* 0x004fe200078e0003 */
[----:B------:R-:W-:Y:S01]  /*0400*/  @!UP0 UMOV UR6, 0x400 ;  /* 0x0000040000068882 */ /* 0x000fe20000000000 */
[----:B------:R-:W-:-:S04]  /*0410*/  @!UP0 UIADD3 UR4, -UR4, 0x100000, URZ ;  /* 0x0010000004048890 */ /* 0x000fc8000fffe13f */
[----:B------:R-:W-:Y:S02]  /*0420*/  @!UP0 USHF.L.U32 UR5, UR4, 0xb, URZ ;  /* 0x0000000b04058899 */ /* 0x000fe4000800063f */
[----:B------:R-:W-:Y:S01]  /*0430*/  @!UP0 USHF.L.U32 UR4, UR4, 0x1, URZ ;  /* 0x0000000104048899 */ /* 0x000fe2000800063f */
[----:B------:R-:W-:Y:S02]  /*0440*/  @P3 IMAD.MOV.U32 R7, RZ, RZ, RZ ;  /* 0x000000ffff073224 */ /* 0x000fe400078e00ff */
[----:B------:R-:W-:Y:S01]  /*0450*/  IMAD.MOV.U32 R5, RZ, RZ, RZ ;  /* 0x000000ffff057224 */ /* 0x000fe200078e00ff */
[----:B------:R-:W1:Y:S01]  /*0460*/  @!UP0 S2UR UR7, SR_CgaCtaId ;  /* 0x00000000000789c3 */ /* 0x000e620000008800 */
[----:B------:R-:W-:-:S07]  /*0470*/  @P3 IMAD.MOV.U32 R11, RZ, RZ, RZ ;  /* 0x000000ffff0b3224 */ /* 0x000fce00078e00ff */
[----:B------:R-:W2:Y:S01]  /*0480*/  @!P3 LDC R9, c[0x0][0xc] ;  /* 0x00000300ff09bb82 */ /* 0x000ea20000000800 */
[----:B0-----:R-:W-:-:S04]  /*0490*/  @P3 IMAD.WIDE.U32 R16, R4, R17, R6 ;  /* 0x0000001104103225 */ /* 0x001fc800078e0006 */
[----:B------:R-:W-:Y:S01]  /*04a0*/  @P3 IMAD.IADD R17, R17, 0x1, R11 ;  /* 0x0000000111113824 */ /* 0x000fe200078e020b */
[----:B-1----:R-:W-:Y:S01]  /*04b0*/  @!UP0 ULEA UR6, UR7, UR6, 0x18 ;  /* 0x0000000607068291 */ /* 0x002fe2000f8ec03f */
[----:B------:R-:W-:Y:S01]  /*04c0*/  VOTEU.ALL UP0, P0 ;  /* 0x00000000003f7886 */ /* 0x000fe20000000000 */
[----:B------:R-:W-:-:S04]  /*04d0*/  ISETP.NE.AND P0, PT, R0, 0x3, PT ;  /* 0x000000030000780c */ /* 0x000fc80003f05270 */
[----:B------:R-:W-:Y:S01]  /*04e0*/  ISETP.EQ.OR P0, PT, R0, RZ, !P0 ;  /* 0x000000ff0000720c */ /* 0x000fe20004702670 */
[----:B--2---:R-:W-:-:S03]  /*04f0*/  @!P3 IMAD.WIDE.U32 R6, R9, R3, R4 ;  /* 0x000000030906b225 */ /* 0x004fc600078e0004 */
[C---:B------:R-:W-:Y:S01]  /*0500*/  ISETP.EQ.AND P0, PT, R8.reuse, RZ, P0 ;  /* 0x000000ff0800720c */ /* 0x040fe20000702270 */
[----:B------:R-:W-:Y:S01]  /*0510*/  VIADD R8, R8, 0xffffffff ;  /* 0xffffffff08087836 */ /* 0x000fe20000000000 */
[----:B------:R-:W0:Y:S02]  /*0520*/  FENCE.VIEW.ASYNC.S ;  /* 0x00000000000073c6 */ /* 0x000e240000000000 */
[----:B0-----:R0:W3:Y:S01]  /*0530*/  @!UP0 SYNCS.EXCH.64 URZ, [UR6+0x50], UR4 ;  /* 0x00005004063f85b2 */ /* 0x0010e20008000100 */
[----:B------:R-:W-:Y:S01]  /*0540*/  @!P3 IMAD.MOV.U32 R16, RZ, RZ, R6 ;  /* 0x000000ffff10b224 */ /* 0x000fe200078e0006 */
[----:B------:R-:W-:Y:S01]  /*0550*/  SEL R19, RZ, 0x1, !P0 ;  /* 0x00000001ff137807 */ /* 0x000fe20004000000 */
[----:B------:R-:W-:Y:S01]  /*0560*/  @!P3 IMAD.MOV.U32 R17, RZ, RZ, R7 ;  /* 0x000000ffff11b224 */ /* 0x000fe200078e0007 */
[----:B------:R-:W-:-:S04]  /*0570*/  ISETP.GE.U32.AND P1, PT, R8, 0x2, PT ;  /* 0x000000020800780c */ /* 0x000fc80003f26070 */
[----:B------:R-:W-:Y:S01]  /*0580*/  SEL R19, R19, 0x2, P1 ;  /* 0x0000000213137807 */ /* 0x000fe20000800000 */
[----:B------:R0:W3:Y:S01]  /*0590*/  @!UP1 SYNCS.EXCH.64 URZ, [UR6+0x58], UR4 ;  /* 0x00005804063f95b2 */ /* 0x0000e20008000100 */
[----:B------:R-:W-:Y:S01]  /*05a0*/  NOP ;  /* 0x0000000000007918 */ /* 0x000fe20000000000 */
[----:B---34-:R-:W-:Y:S06]  /*05b0*/  BAR.SYNC.DEFER_BLOCKING 0x0 ;  /* 0x0000000000007b1d */ /* 0x018fec0000010000 */
[----:B------:R-:W-:Y:S05]  /*05c0*/  @!P2 BRA `(.L_x_3) ;  /* 0x000000980068a947 */ /* 0x000fea0003800000 */
[----:B------:R-:W-:-:S13]  /*05d0*/  ISETP.GT.U32.AND P0, PT, R8, 0x1, PT ;  /* 0x000000010800780c */ /* 0x000fda0003f04070 */
[----:B0-----:R-:W-:Y:S05]  /*05e0*/  @P0 EXIT ;  /* 0x000000000000094d */ /* 0x001fea0003800000 */
[----:B------:R-:W-:Y:S01]  /*05f0*/  ULDC.64 UR4, c[0x0][0x650] ;  /* 0x0001940000047ab9 */ /* 0x000fe20000000a00 */
[----:B------:R-:W-:Y:S01]  /*0600*/  PRMT R0, RZ, 0x7610, R0 ;  /* 0x00007610ff007816 */ /* 0x000fe20000000000 */
[----:B------:R-:W-:Y:S01]  /*0610*/  IMAD.MOV.U32 R153, RZ, RZ, -0x1 ;  /* 0xffffffffff997424 */ /* 0x000fe200078e00ff */
[----:B------:R-:W-:Y:S01]  /*0620*/  ISETP.GE.U32.AND P0, PT, R16, UR4, PT ;  /* 0x0000000410007c0c */ /* 0x000fe2000bf06070 */
[----:B------:R-:W-:Y:S02]  /*0630*/  IMAD.MOV.U32 R152, RZ, RZ, -0x1 ;  /* 0xffffffffff987424 */ /* 0x000fe400078e00ff */
[----:B------:R-:W-:Y:S01]  /*0640*/  IMAD.MOV.U32 R23, RZ, RZ, -0x1 ;  /* 0xffffffffff177424 */ /* 0x000fe200078e00ff */
[----:B------:R-:W-:-:S13]  /*0650*/  ISETP.GE.U32.AND.EX P0, PT, R17, UR5, PT, P0 ;  /* 0x0000000511007c0c */ /* 0x000fda000bf06100 */
[----:B------:R-:W-:Y:S05]  /*0660*/  @P0 BRA `(.L_x_4) ;  /* 0x0000000400540947 */ /* 0x000fea0003800000 */
[----:B------:R-:W0:Y:S01]  /*0670*/  LDC.64 R14, c[0x0][0x628] ;  /* 0x00018a00ff0e7b82 */ /* 0x000e220000000a00 */
[----:B------:R-:W-:Y:S02]  /*0680*/  IMAD.MOV.U32 R6, RZ, RZ, R16 ;  /* 0x000000ffff067224 */ /* 0x000fe400078e0010 */
[----:B------:R-:W-:-:S05]  /*0690*/  IMAD.MOV.U32 R7, RZ, RZ, R17 ;  /* 0x000000ffff077224 */ /* 0x000fca00078e0011 */
[----:B------:R-:W1:Y:S08]  /*06a0*/  LDC R0, c[0x0][0x630] ;  /* 0x00018c00ff007b82 */ /* 0x000e700000000800 */
[----:B------:R-:W2:Y:S01]  /*06b0*/  LDC.64 R20, c[0x0][0x620] ;  /* 0x00018800ff147b82 */ /* 0x000ea20000000a00 */
[----:B0-----:R-:W-:-:S04]  /*06c0*/  ISETP.NE.U32.AND P0, PT, R14, RZ, PT ;  /* 0x000000ff0e00720c */ /* 0x001fc80003f05070 */
[----:B------:R-:W-:-:S13]  /*06d0*/  ISETP.NE.AND.EX P0, PT, R15, RZ, PT, P0 ;  /* 0x000000ff0f00720c */ /* 0x000fda0003f05300 */
[----:B-12---:R-:W-:Y:S05]  /*06e0*/  @!P0 BRA `(.L_x_5) ;  /* 0x0000000000288947 */ /* 0x006fea0003800000 */
[----:B------:R-:W0:Y:S02]  /*06f0*/  LDC R11, c[0x0][0x634] ;  /* 0x00018d00ff0b7b82 */ /* 0x000e240000000800 */
[----:B0-----:R-:W-:-:S05]  /*0700*/  IADD3 R11, P0, R16, R11, RZ ;  /* 0x0000000b100b7210 */ /* 0x001fca0007f1e0ff */
[----:B------:R-:W-:-:S04]  /*0710*/  IMAD.X R13, RZ, RZ, R17, P0 ;  /* 0x000000ffff0d7224 */ /* 0x000fc800000e0611 */
[----:B------:R-:W-:-:S04]  /*0720*/  IMAD.WIDE.U32 R6, R13, R14, RZ ;  /* 0x0000000e0d067225 */ /* 0x000fc800078e00ff */
[----:B------:R-:W-:-:S04]  /*0730*/  IMAD.WIDE.U32 R8, P0, R11, R15, R6 ;  /* 0x0000000f0b087225 */ /* 0x000fc80007800006 */
[----:B------:R-:W-:-:S04]  /*0740*/  IMAD.WIDE.U32 R6, R11, R14, RZ ;  /* 0x0000000e0b067225 */ /* 0x000fc800078e00ff */
[----:B------:R-:W-:Y:S01]  /*0750*/  IMAD.X R11, RZ, RZ, RZ, P0 ;  /* 0x000000ffff0b7224 */ /* 0x000fe200000e06ff */
[----:B------:R-:W-:Y:S01]  /*0760*/  IADD3 RZ, P0, R7, R8, RZ ;  /* 0x0000000807ff7210 */ /* 0x000fe20007f1e0ff */
[----:B------:R-:W-:-:S04]  /*0770*/  IMAD.MOV.U32 R10, RZ, RZ, R9 ;  /* 0x000000ffff0a7224 */ /* 0x000fc800078e0009 */
[----:B------:R-:W-:-:S08]  /*0780*/  IMAD.WIDE.U32.X R6, R13, R15, R10, P0 ;  /* 0x0000000f0d067225 */ /* 0x000fd000000e040a */
.L_x_5:
[-CC-:B------:R-:W-:Y:S01]  /*0790*/  SHF.R.U64 R23, R6, R0.reuse, R7.reuse ;  /* 0x0000000006177219 */ /* 0x180fe20000001207 */
[----:B------:R-:W0:Y:S01]  /*07a0*/  LDC R10, c[0x0][0x618] ;  /* 0x00018600ff0a7b82 */ /* 0x000e220000000800 */
[----:B------:R-:W-:Y:S01]  /*07b0*/  SHF.R.U32.HI R5, RZ, R0, R7 ;  /* 0x00000000ff057219 */ /* 0x000fe20000011607 */
[----:B------:R-:W-:Y:S01]  /*07c0*/  ULDC UR4, c[0x0][0x150] ;  /* 0x0000540000047ab9 */ /* 0x000fe20000000800 */
[----:B------:R-:W-:Y:S02]  /*07d0*/  IADD3 R9, P0, RZ, -R23, RZ ;  /* 0x80000017ff097210 */ /* 0x000fe40007f1e0ff */
[----:B------:R-:W-:-:S03]  /*07e0*/  I2FP.F32.U32 R0, R4 ;  /* 0x0000000400007245 */ /* 0x000fc60000201000 */
[----:B------:R-:W1:Y:S01]  /*07f0*/  LDC.64 R28, c[0x0][0x640] ;  /* 0x00019000ff1c7b82 */ /* 0x000e620000000a00 */
[----:B------:R-:W-:Y:S02]  /*0800*/  IMAD.X R11, RZ, RZ, ~R5, P0 ;  /* 0x000000ffff0b7224 */ /* 0x000fe400000e0e05 */
[----:B------:R-:W-:Y:S01]  /*0810*/  FMUL R0, R0, UR4 ;  /* 0x0000000400007c20 */ /* 0x000fe20008400000 */
[----:B------:R-:W-:Y:S01]  /*0820*/  IMAD.WIDE.U32 R6, R9, R20, R16 ;  /* 0x0000001409067225 */ /* 0x000fe200078e0010 */
[----:B------:R-:W-:-:S03]  /*0830*/  ULDC UR4, c[0x0][0x154] ;  /* 0x0000550000047ab9 */ /* 0x000fc60000000800 */
[----:B------:R-:W-:Y:S01]  /*0840*/  IMAD R8, R11, R20, RZ ;  /* 0x000000140b087224 */ /* 0x000fe200078e02ff */
[----:B------:R-:W2:Y:S01]  /*0850*/  LDC R5, c[0x0][0x144] ;  /* 0x00005100ff057b82 */ /* 0x000ea20000000800 */
[----:B------:R-:W3:Y:S02]  /*0860*/  F2I.U32.TRUNC.NTZ R0, R0 ;  /* 0x0000000000007305 */ /* 0x000ee4000020f000 */
[----:B------:R-:W-:-:S04]  /*0870*/  IMAD R9, R9, R21, R8 ;  /* 0x0000001509097224 */ /* 0x000fc800078e0208 */
[----:B------:R-:W-:Y:S01]  /*0880*/  IMAD.IADD R7, R7, 0x1, R9 ;  /* 0x0000000107077824 */ /* 0x000fe200078e0209 */
[----:B------:R-:W4:Y:S01]  /*0890*/  LDC R12, c[0x0][0x608] ;  /* 0x00018200ff0c7b82 */ /* 0x000f220000000800 */
[----:B------:R-:W-:-:S03]  /*08a0*/  IMAD.MOV.U32 R9, RZ, RZ, -0x1 ;  /* 0xffffffffff097424 */ /* 0x000fc600078e00ff */
[-CC-:B0-----:R-:W-:Y:S02]  /*08b0*/  SHF.R.U64 R20, R6, R10.reuse, R7.reuse ;  /* 0x0000000a06147219 */ /* 0x181fe40000001207 */
[----:B------:R-:W-:Y:S02]  /*08c0*/  I2FP.F32.U32 R6, R3 ;  /* 0x0000000300067245 */ /* 0x000fe40000201000 */
[----:B------:R-:W0:Y:S01]  /*08d0*/  LDC R26, c[0x0][0x658] ;  /* 0x00019600ff1a7b82 */ /* 0x000e220000000800 */
[----:B-1----:R-:W-:Y:S01]  /*08e0*/  ISETP.NE.U32.AND P0, PT, R28, RZ, PT ;  /* 0x000000ff1c00720c */ /* 0x002fe20003f05070 */
[----:B---3--:R-:W-:Y:S01]  /*08f0*/  IMAD.MOV R8, RZ, RZ, -R0 ;  /* 0x000000ffff087224 */ /* 0x008fe200078e0a00 */
[----:B------:R-:W-:Y:S01]  /*0900*/  SHF.R.U32.HI R7, RZ, R10, R7 ;  /* 0x0000000aff077219 */ /* 0x000fe20000011607 */
[----:B------:R-:W-:Y:S01]  /*0910*/  FMUL R6, R6, UR4 ;  /* 0x0000000406067c20 */ /* 0x000fe20008400000 */
[----:B------:R-:W-:-:S03]  /*0920*/  ISETP.NE.AND.EX P0, PT, R29, RZ, PT, P0 ;  /* 0x000000ff1d00720c */ /* 0x000fc60003f05300 */
[----:B------:R-:W1:Y:S01]  /*0930*/  LDC R14, c[0x0][0x148] ;  /* 0x00005200ff0e7b82 */ /* 0x000e620000000800 */
[----:B--2---:R-:W-:-:S07]  /*0940*/  IMAD R0, R5, R8, R4 ;  /* 0x0000000805007224 */ /* 0x004fce00078e0204 */
[----:B------:R-:W2:Y:S01]  /*0950*/  LDC R24, c[0x0][0x600] ;  /* 0x00018000ff187b82 */ /* 0x000ea20000000800 */
[-CC-:B----4-:R-:W-:Y:S02]  /*0960*/  SHF.R.U64 R30, R20, R12.reuse, R7.reuse ;  /* 0x0000000c141e7219 */ /* 0x190fe40000001207 */
[----:B------:R-:W-:Y:S01]  /*0970*/  SHF.R.U32.HI R5, RZ, R12, R7 ;  /* 0x0000000cff057219 */ /* 0x000fe20000011607 */
[----:B------:R-:W-:Y:S01]  /*0980*/  IMAD.MOV.U32 R7, RZ, RZ, 0x1 ;  /* 0x00000001ff077424 */ /* 0x000fe200078e00ff */
[----:B------:R3:W4:Y:S03]  /*0990*/  F2I.U32.TRUNC.NTZ R12, R6 ;  /* 0x00000006000c7305 */ /* 0x000726000020f000 */
[----:B------:R-:W1:Y:S01]  /*09a0*/  LDC R15, c[0x0][0x648] ;  /* 0x00019200ff0f7b82 */ /* 0x000e620000000800 */
[-C--:B0-----:R-:W-:Y:S02]  /*09b0*/  SHF.L.U32 R4, R9, R26.reuse, RZ ;  /* 0x0000001a09047219 */ /* 0x081fe400000006ff */
[----:B------:R-:W-:-:S02]  /*09c0*/  SHF.R.U64 R32, R30, R26, R5 ;  /* 0x0000001a1e207219 */ /* 0x000fc40000001205 */
[----:B------:R-:W-:Y:S02]  /*09d0*/  LOP3.LUT R11, RZ, R4, RZ, 0x33, !PT ;  /* 0x00000004ff0b7212 */ /* 0x000fe400078e33ff */
[-C--:B------:R-:W-:Y:S01]  /*09e0*/  SHF.R.U32.HI R5, RZ, R26.reuse, R5 ;  /* 0x0000001aff057219 */ /* 0x080fe20000011605 */
[----:B------:R-:W0:Y:S01]  /*09f0*/  LDC R21, c[0x0][0x638] ;  /* 0x00018e00ff157b82 */ /* 0x000e220000000800 */
[----:B------:R-:W-:Y:S01]  /*0a00*/  SHF.L.U32 R10, R7, R26, RZ ;  /* 0x0000001a070a7219 */ /* 0x000fe200000006ff */
[----:B------:R-:W-:-:S06]  /*0a10*/  IMAD.MOV.U32 R4, RZ, RZ, R32 ;  /* 0x000000ffff047224 */ /* 0x000fcc00078e0020 */
[----:B------:R-:W0:Y:S01]  /*0a20*/  LDC R153, c[0x0][0x610] ;  /* 0x00018400ff997b82 */ /* 0x000e220000000800 */
[----:B---34-:R-:W-:Y:S05]  /*0a30*/  @!P0 BRA `(.L_x_6) ;  /* 0x0000000000288947 */ /* 0x018fea0003800000 */
[----:B------:R-:W3:Y:S02]  /*0a40*/  LDC R9, c[0x0][0x64c] ;  /* 0x00019300ff097b82 */ /* 0x000ee40000000800 */
[----:B---3--:R-:W-:-:S05]  /*0a50*/  IADD3 R9, P0, R32, R9, RZ ;  /* 0x0000000920097210 */ /* 0x008fca0007f1e0ff */
        /* <DEDUP_REMOVED lines=8> */
.L_x_6:
[----:B-1----:R-:W-:Y:S01]  /*0ae0*/  SHF.R.U64 R4, R4, R15, R5 ;  /* 0x0000000f04047219 */ /* 0x002fe20000001205 */
[----:B--2---:R-:W-:Y:S01]  /*0af0*/  VIADD R5, R24, 0xffffffff ;  /* 0xffffffff18057836 */ /* 0x004fe20000000000 */
[----:B------:R-:W-:Y:S01]  /*0b00*/  LOP3.LUT R11, R30, R11, RZ, 0xc0, !PT ;  /* 0x0000000b1e0b7212 */ /* 0x000fe200078ec0ff */
[----:B------:R-:W-:Y:S02]  /*0b10*/  IMAD.MOV R12, RZ, RZ, -R12 ;  /* 0x000000ffff0c7224 */ /* 0x000fe400078e0a0c */
[----:B------:R-:W-:Y:S02]  /*0b20*/  IMAD.MOV R6, RZ, RZ, -R4 ;  /* 0x000000ffff067224 */ /* 0x000fe400078e0a04 */
[----:B------:R-:W-:Y:S01]  /*0b30*/  IMAD R11, R10, R4, R11 ;  /* 0x000000040a0b7224 */ /* 0x000fe200078e020b */
[----:B------:R-:W-:Y:S01]  /*0b40*/  LOP3.LUT R4, R20, R5, RZ, 0xc0, !PT ;  /* 0x0000000514047212 */ /* 0x000fe200078ec0ff */
[----:B------:R-:W-:Y:S02]  /*0b50*/  @P3 IMAD R0, R14, R12, R3 ;  /* 0x0000000c0e003224 */ /* 0x000fe400078e0203 */
[----:B0-----:R-:W-:-:S02]  /*0b60*/  IMAD R3, R6, R21, R32 ;  /* 0x0000001506037224 */ /* 0x001fc400078e0220 */
[----:B------:R-:W-:Y:S02]  /*0b70*/  IMAD R153, R11, R153, R0 ;  /* 0x000000990b997224 */ /* 0x000fe400078e0200 */
[----:B------:R-:W-:Y:S02]  /*0b80*/  IMAD R4, R3, R24, R4 ;  /* 0x0000001803047224 */ /* 0x000fe400078e0204 */
[----:B------:R-:W-:-:S03]  /*0b90*/  IMAD.MOV.U32 R0, RZ, RZ, 0x1 ;  /* 0x00000001ff007424 */ /* 0x000fc600078e00ff */
[----:B------:R-:W-:Y:S02]  /*0ba0*/  SEL R152, R4, R153, !P3 ;  /* 0x0000009904987207 */ /* 0x000fe40005800000 */
[----:B------:R-:W-:-:S07]  /*0bb0*/  SEL R153, R153, R4, !P3 ;  /* 0x0000000499997207 */ /* 0x000fce0005800000 */
.L_x_4:
[----:B------:R-:W-:-:S08]  /*0bc0*/  NOP ;  /* 0x0000000000007918 */ /* 0x000fd00000000000 */
[----:B------:R-:W0:Y:S02]  /*0bd0*/  USETMAXREG.TRY_ALLOC.CTAPOOL UP0, 0xe8 ;  /* 0x000000e8000079c8 */ /* 0x000e240008000600 */
[----:B0-----:R-:W-:-:S13]  /*0be0*/  PLOP3.LUT P0, PT, PT, PT, UP0, 0x80, 0x0 ;  /* 0x000000000000781c */ /* 0x001fda0003f0f008 */
[----:B------:R-:W-:Y:S05]  /*0bf0*/  @!P0 BRA `(.L_x_4) ;  /* 0xfffffffc00f08947 */ /* 0x000fea000383ffff */
[----:B------:R-:W-:Y:S01]  /*0c00*/  ULDC.64 UR4, c[0x0][0x598] ;  /* 0x0001660000047ab9 */ /* 0x000fe20000000a00 */
[----:B------:R-:W-:Y:S01]  /*0c10*/  ULDC.64 UR36, c[0x0][0x208] ;  /* 0x0000820000247ab9 */ /* 0x000fe20000000a00 */
[----:B------:R-:W-:-:S04]  /*0c20*/  ISETP.NE.U32.AND P0, PT, RZ, UR4, PT ;  /* 0x00000004ff007c0c */ /* 0x000fc8000bf05070 */
[----:B------:R-:W-:-:S13]  /*0c30*/  ISETP.NE.AND.EX P0, PT, RZ, UR5, PT, P0 ;  /* 0x00000005ff007c0c */ /* 0x000fda000bf05300 */
[----:B------:R-:W-:Y:S05]  /*0c40*/  @!P0 BRA `(.L_x_7) ;  /* 0x00000000001c8947 */ /* 0x000fea0003800000 */
[----:B------:R-:W0:Y:S02]  /*0c50*/  LDC.64 R4, c[0x0][0x598] ;  /* 0x00016600ff047b82 */ /* 0x000e240000000a00 */
[----:B0-----:R-:W2:Y:S02]  /*0c60*/  LDG.E.64 R4, desc[UR36][R4.64] ;  /* 0x0000002404047981 */ /* 0x001ea4000c1e1b00 */
[----:B--2---:R-:W-:-:S04]  /*0c70*/  ISETP.NE.U32.AND P0, PT, R4, RZ, PT ;  /* 0x000000ff0400720c */ /* 0x004fc80003f05070 */
[----:B------:R-:W-:-:S13]  /*0c80*/  ISETP.NE.AND.EX P0, PT, R5, RZ, PT, P0 ;  /* 0x000000ff0500720c */ /* 0x000fda0003f05300 */
[----:B------:R-:W-:Y:S05]  /*0c90*/  @!P0 BRA `(.L_x_7) ;  /* 0x0000000000088947 */ /* 0x000fea0003800000 */
[----:B------:R0:W5:Y:S01]  /*0ca0*/  LD.E R154, desc[UR36][R4.64] ;  /* 0x00000024049a7980 */ /* 0x000162000c101900 */
[----:B------:R-:W-:Y:S05]  /*0cb0*/  BRA `(.L_x_8) ;  /* 0x0000000000247947 */ /* 0x000fea0003800000 */
.L_x_7:
[----:B------:R-:W-:Y:S02]  /*0cc0*/  ULDC.64 UR4, c[0x0][0x588] ;  /* 0x0001620000047ab9 */ /* 0x000fe40000000a00 */
[----:B------:R-:W-:-:S04]  /*0cd0*/  ISETP.NE.U32.AND P0, PT, RZ, UR4, PT ;  /* 0x00000004ff007c0c */ /* 0x000fc8000bf05070 */
[----:B------:R-:W-:-:S13]  /*0ce0*/  ISETP.NE.AND.EX P0, PT, RZ, UR5, PT, P0 ;  /* 0x00000005ff007c0c */ /* 0x000fda000bf05300 */
[----:B------:R-:W-:Y:S05]  /*0cf0*/  @!P0 BRA `(.L_x_9) ;  /* 0x00000000000c8947 */ /* 0x000fea0003800000 */
[----:B------:R-:W0:Y:S02]  /*0d00*/  LDC.64 R154, c[0x0][0x588] ;  /* 0x00016200ff9a7b82 */ /* 0x000e240000000a00 */
[----:B0-----:R1:W5:Y:S01]  /*0d10*/  LDG.E R154, desc[UR36][R154.64] ;  /* 0x000000249a9a7981 */ /* 0x001362000c1e1900 */
[----:B------:R-:W-:Y:S05]  /*0d20*/  BRA `(.L_x_8) ;  /* 0x0000000000087947 */ /* 0x000fea0003800000 */
.L_x_9:
[----:B------:R-:W-:Y:S02]  /*0d30*/  ULDC UR4, c[0x0][0x580] ;  /* 0x0001600000047ab9 */ /* 0x000fe40000000800 */
[----:B------:R-:W-:-:S07]  /*0d40*/  IMAD.U32 R154, RZ, RZ, UR4 ;  /* 0x00000004ff9a7e24 */ /* 0x000fce000f8e00ff */
.L_x_8:
[----:B------:R-:W-:Y:S02]  /*0d50*/  ULDC.64 UR4, c[0x0][0x5a0] ;  /* 0x0001680000047ab9 */ /* 0x000fe40000000a00 */
[----:B------:R-:W-:-:S04]  /*0d60*/  ISETP.NE.U32.AND P0, PT, RZ, UR4, PT ;  /* 0x00000004ff007c0c */ /* 0x000fc8000bf05070 */
[----:B------:R-:W-:-:S13]  /*0d70*/  ISETP.NE.AND.EX P0, PT, RZ, UR5, PT, P0 ;  /* 0x00000005ff007c0c */ /* 0x000fda000bf05300 */
[----:B------:R-:W-:Y:S05]  /*0d80*/  @!P0 BRA `(.L_x_10) ;  /* 0x00000000001c8947 */ /* 0x000fea0003800000 */
[----:B0-----:R-:W0:Y:S02]  /*0d90*/  LDC.64 R4, c[0x0][0x5a0] ;  /* 0x00016800ff047b82 */ /* 0x001e240000000a00 */
[----:B0-----:R-:W2:Y:S02]  /*0da0*/  LDG.E.64 R4, desc[UR36][R4.64] ;  /* 0x0000002404047981 */ /* 0x001ea4000c1e1b00 */
[----:B--2---:R-:W-:-:S04]  /*0db0*/  ISETP.NE.U32.AND P0, PT, R4, RZ, PT ;  /* 0x000000ff0400720c */ /* 0x004fc80003f05070 */
[----:B------:R-:W-:-:S13]  /*0dc0*/  ISETP.NE.AND.EX P0, PT, R5, RZ, PT, P0 ;  /* 0x000000ff0500720c */ /* 0x000fda0003f05300 */
[----:B------:R-:W-:Y:S05]  /*0dd0*/  @!P0 BRA `(.L_x_10) ;  /* 0x0000000000088947 */ /* 0x000fea0003800000 */
[----:B-1----:R0:W5:Y:S01]  /*0de0*/  LD.E R155, desc[UR36][R4.64] ;  /* 0x00000024049b7980 */ /* 0x002162000c101900 */
[----:B------:R-:W-:Y:S05]  /*0df0*/  BRA `(.L_x_11) ;  /* 0x0000000000247947 */ /* 0x000fea0003800000 */
.L_x_10:
[----:B------:R-:W-:Y:S02]  /*0e00*/  ULDC.64 UR4, c[0x0][0x590] ;  /* 0x0001640000047ab9 */ /* 0x000fe40000000a00 */
[----:B------:R-:W-:-:S04]  /*0e10*/  ISETP.NE.U32.AND P0, PT, RZ, UR4, PT ;  /* 0x00000004ff007c0c */ /* 0x000fc8000bf05070 */
[----:B------:R-:W-:-:S13]  /*0e20*/  ISETP.NE.AND.EX P0, PT, RZ, UR5, PT, P0 ;  /* 0x00000005ff007c0c */ /* 0x000fda000bf05300 */
[----:B------:R-:W-:Y:S05]  /*0e30*/  @!P0 BRA `(.L_x_12) ;  /* 0x00000000000c8947 */ /* 0x000fea0003800000 */
[----:B0-----:R-:W1:Y:S02]  /*0e40*/  LDC.64 R4, c[0x0][0x590] ;  /* 0x00016400ff047b82 */ /* 0x001e640000000a00 */
[----:B-1----:R1:W5:Y:S01]  /*0e50*/  LDG.E R155, desc[UR36][R4.64] ;  /* 0x00000024049b7981 */ /* 0x002362000c1e1900 */
[----:B------:R-:W-:Y:S05]  /*0e60*/  BRA `(.L_x_11) ;  /* 0x0000000000087947 */ /* 0x000fea0003800000 */
.L_x_12:
[----:B------:R-:W-:Y:S02]  /*0e70*/  ULDC UR4, c[0x0][0x584] ;  /* 0x0001610000047ab9 */ /* 0x000fe40000000800 */
[----:B-1----:R-:W-:-:S07]  /*0e80*/  IMAD.U32 R155, RZ, RZ, UR4 ;  /* 0x00000004ff9b7e24 */ /* 0x002fce000f8e00ff */
.L_x_11:
[----:B------:R-:W-:-:S13]  /*0e90*/  LOP3.LUT P0, RZ, R0, 0xff, RZ, 0xc0, !PT ;  /* 0x000000ff00ff7812 */ /* 0x000fda000780c0ff */
[----:B------:R-:W-:Y:S05]  /*0ea0*/  @!P0 EXIT ;  /* 0x000000000000894d */ /* 0x000fea0003800000 */
[----:B------:R-:W-:Y:S01]  /*0eb0*/  ULDC UR4, c[0x0][0x28c] ;  /* 0x0000a30000047ab9 */ /* 0x000fe20000000800 */
[----:B------:R-:W-:Y:S01]  /*0ec0*/  LOP3.LUT R158, R19, 0x1, RZ, 0xfc, !PT ;  /* 0x00000001139e7812 */ /* 0x000fe200078efcff */
[----:B------:R-:W-:Y:S01]  /*0ed0*/  UIADD3 UR4, UR4, 0x3f, URZ ;  /* 0x0000003f04047890 */ /* 0x000fe2000fffe03f */
[----:B------:R-:W-:Y:S01]  /*0ee0*/  UMOV UR38, URZ ;  /* 0x0000003f00267c82 */ /* 0x000fe20008000000 */
[----:B------:R-:W-:Y:S02]  /*0ef0*/  UMOV UR39, URZ ;  /* 0x0000003f00277c82 */ /* 0x000fe40008000000 */
[----:B------:R-:W-:-:S04]  /*0f00*/  USHF.R.S32.HI UR5, URZ, 0x1f, UR4 ;  /* 0x0000001f3f057899 */ /* 0x000fc80008011404 */
[----:B------:R-:W-:-:S04]  /*0f10*/  ULEA.HI UR5, UR5, UR4, URZ, 0x6 ;  /* 0x0000000405057291 */ /* 0x000fc8000f8f303f */
[----:B------:R-:W-:-:S12]  /*0f20*/  USHF.R.S32.HI UR40, URZ, 0x6, UR5 ;  /* 0x000000063f287899 */ /* 0x000fd80008011405 */
.L_x_286:
[----:B------:R-:W-:Y:S01]  /*0f30*/  LOP3.LUT R0, R18, 0x80, RZ, 0xc0, !PT ;  /* 0x0000008012007812 */ /* 0x000fe200078ec0ff */
[----:B--2---:R-:W2:Y:S01]  /*0f40*/  S2UR UR7, SR_CgaCtaId ;  /* 0x00000000000779c3 */ /* 0x004ea20000008800 */
[----:B------:R-:W-:Y:S02]  /*0f50*/  UMOV UR6, 0x400 ;  /* 0x0000040000067882 */ /* 0x000fe40000000000 */
[----:B------:R-:W-:-:S06]  /*0f60*/  SHF.R.U32.HI R0, RZ, 0x7, R0 ;  /* 0x00000007ff007819 */ /* 0x000fcc0000011600 */
[----:B---3--:R-:W3:Y:S01]  /*0f70*/  SHFL.IDX PT, R0, R0, RZ, 0x1f ;  /* 0x00001fff00007589 */ /* 0x008ee200000e0000 */
[----:B--2---:R-:W-:Y:S01]  /*0f80*/  ULEA UR42, UR7, UR6, 0x18 ;  /* 0x00000006072a7291 */ /* 0x004fe2000f8ec03f */
[----:B---3--:R-:W-:-:S13]  /*0f90*/  R2UR UR4, R0 ;  /* 0x00000000000472ca */ /* 0x008fda00000e0000 */
[----:B------:R-:W-:-:S04]  /*0fa0*/  ULEA.HI UR5, UR4, UR4, URZ, 0x1 ;  /* 0x0000000404057291 */ /* 0x000fc8000f8f083f */
[----:B------:R-:W-:-:S04]  /*0fb0*/  ULOP3.LUT UR5, UR5, 0x7fffe, URZ, 0xc0, !UPT ;  /* 0x0007fffe05057892 */ /* 0x000fc8000f8ec03f */
[----:B------:R-:W-:-:S03]  /*0fc0*/  UIADD3 UR5, UR4, -UR5, URZ ;  /* 0x8000000504057290 */ /* 0x000fc6000fffe03f */
[----:B------:R-:W-:Y:S01]  /*0fd0*/  ULDC UR4, c[0x0][0x28c] ;  /* 0x0000a30000047ab9 */ /* 0x000fe20000000800 */
[----:B------:R-:W-:Y:S01]  /*0fe0*/  ULEA UR5, UR5, UR42, 0xd ;  /* 0x0000002a05057291 */ /* 0x000fe2000f8e683f */
[----:B------:R-:W-:-:S03]  /*0ff0*/  ISETP.LT.AND P0, PT, RZ, UR4, PT ;  /* 0x00000004ff007c0c */ /* 0x000fc6000bf01270 */
[----:B------:R-:W-:-:S04]  /*1000*/  UIADD3 UR5, UR5, 0x100, URZ ;  /* 0x0000010005057890 */ /* 0x000fc8000fffe03f */
[----:B------:R-:W-:-:S04]  /*1010*/  USHF.R.U32.HI UR5, URZ, 0x4, UR5 ;  /* 0x000000043f057899 */ /* 0x000fc80008011605 */
[----:B------:R-:W-:Y:S02]  /*1020*/  ULOP3.LUT UR41, UR5, 0x3fff, URZ, 0xc0, !UPT ;  /* 0x00003fff05297892 */ /* 0x000fe4000f8ec03f */
[----:B-1----:R-:W-:Y:S10]  /*1030*/  @P0 BRA `(.L_x_13) ;  /* 0x0000000000400947 */ /* 0x002ff40003800000 */
[----:B------:R-:W-:Y:S01]  /*1040*/  MOV R0, 0x0 ;  /* 0x0000000000007802 */ /* 0x000fe20000000f00 */
[----:B------:R-:W-:Y:S01]  /*1050*/  ULDC.64 UR4, c[0x4][0x68] ;  /* 0x01001a0000047ab9 */ /* 0x000fe20000000a00 */
[----:B------:R-:W-:Y:S01]  /*1060*/  ULDC.64 UR6, c[0x4][0x8] ;  /* 0x0100020000067ab9 */ /* 0x000fe20000000a00 */
[----:B01----:R-:W-:Y:S01]  /*1070*/  IMAD.U32 R4, RZ, RZ, UR4 ;  /* 0x00000004ff047e24 */ /* 0x003fe2000f8e00ff */
[----:B------:R0:W1:Y:S01]  /*1080*/  LDC.64 R14, c[0x4][R0] ;  /* 0x01000000000e7b82 */ /* 0x0000620000000a00 */
[----:B------:R-:W-:Y:S01]  /*1090*/  IMAD.U32 R5, RZ, RZ, UR5 ;  /* 0x00000005ff057e24 */ /* 0x000fe2000f8e00ff */
[----:B------:R-:W-:Y:S01]  /*10a0*/  ULDC.64 UR4, c[0x4][0x70] ;  /* 0x01001c0000047ab9 */ /* 0x000fe20000000a00 */
[----:B------:R-:W-:Y:S02]  /*10b0*/  IMAD.U32 R10, RZ, RZ, UR6 ;  /* 0x00000006ff0a7e24 */ /* 0x000fe4000f8e00ff */
[----:B------:R-:W-:Y:S02]  /*10c0*/  IMAD.U32 R6, RZ, RZ, UR4 ;  /* 0x00000004ff067e24 */ /* 0x000fe4000f8e00ff */
[----:B------:R-:W-:-:S02]  /*10d0*/  IMAD.U32 R7, RZ, RZ, UR5 ;  /* 0x00000005ff077e24 */ /* 0x000fc4000f8e00ff */
[----:B------:R-:W-:Y:S02]  /*10e0*/  IMAD.U32 R11, RZ, RZ, UR7 ;  /* 0x00000007ff0b7e24 */ /* 0x000fe4000f8e00ff */
[----:B------:R-:W-:Y:S02]  /*10f0*/  IMAD.MOV.U32 R8, RZ, RZ, 0x1e1 ;  /* 0x000001e1ff087424 */ /* 0x000fe400078e00ff */
[----:B------:R-:W-:Y:S02]  /*1100*/  IMAD.MOV.U32 R12, RZ, RZ, 0x1 ;  /* 0x00000001ff0c7424 */ /* 0x000fe400078e00ff */
[----:B0-----:R-:W-:-:S07]  /*1110*/  IMAD.MOV.U32 R13, RZ, RZ, RZ ;  /* 0x000000ffff0d7224 */ /* 0x001fce00078e00ff */
[----:B------:R-:W-:-:S07]  /*1120*/  LEPC R20, `(.L_x_13) ;  /* 0x000000001014794e */ /* 0x000fce0000000000 */
[----:B-1---5:R-:W-:Y:S05]  /*1130*/  CALL.ABS.NOINC R14 ;  /* 0x000000000e007343 */ /* 0x022fea0003c00000 */
.L_x_13:
[----:B------:R-:W-:-:S13]  /*1140*/  ISETP.NE.AND P0, PT, R158, 0x3, PT ;  /* 0x000000039e00780c */ /* 0x000fda0003f05270 */
[----:B------:R-:W-:Y:S05]  /*1150*/  @!P0 BRA `(.L_x_14) ;  /* 0x0000000000048947 */ /* 0x000fea0003800000 */
[----:B------:R-:W-:Y:S01]  /*1160*/  BPT.TRAP 0x1 ;  /* 0x000000040000795c */ /* 0x000fe20000300000 */
.L_x_14:
[----:B------:R-:W-:Y:S02]  /*1170*/  IMAD.U32 R3, RZ, RZ, UR39 ;  /* 0x00000027ff037e24 */ /* 0x000fe4000f8e00ff */
[----:B------:R-:W-:-:S03]  /*1180*/  IMAD.U32 R0, RZ, RZ, UR38 ;  /* 0x00000026ff007e24 */ /* 0x000fc6000f8e00ff */
[----:B------:R-:W-:Y:S02]  /*1190*/  LEA R3, R3, UR42, 0x3 ;  /* 0x0000002a03037c11 */ /* 0x000fe4000f8e18ff */
[----:B------:R-:W-:-:S04]  /*11a0*/  SHF.L.U32 R0, R0, 0x1f, RZ ;  /* 0x0000001f00007819 */ /* 0x000fc800000006ff */
[----:B------:R2:W3:Y:S01]  /*11b0*/  SYNCS.PHASECHK.TRANS64.TRYWAIT P1, [R3+URZ], R0 ;  /* 0x00000000030075a7 */ /* 0x0004e2000802017f */
[----:B------:R-:W-:Y:S05]  /*11c0*/  @!P0 BRA `(.L_x_15) ;  /* 0x0000000000048947 */ /* 0x000fea0003800000 */
[----:B------:R-:W-:Y:S01]  /*11d0*/  BPT.TRAP 0x1 ;  /* 0x000000040000795c */ /* 0x000fe20000300000 */
.L_x_15:
[----:B---3--:R-:W-:Y:S05]  /*11e0*/  @P1 BRA `(.L_x_16) ;  /* 0x0000000000081947 */ /* 0x008fea0003800000 */
[----:B------:R-:W3:Y:S02]  /*11f0*/  SYNCS.PHASECHK.TRANS64.TRYWAIT P1, [R3+URZ], R0 ;  /* 0x00000000030075a7 */ /* 0x000ee4000802017f */
[----:B---3--:R-:W-:Y:S05]  /*1200*/  @!P1 BRA `(.L_x_17) ;  /* 0x000000a000e89947 */ /* 0x008fea0003800000 */
.L_x_16:
[----:B------:R-:W-:-:S04]  /*1210*/  UISETP.LT.AND UP0, UPT, UR40, 0x1, UPT ;  /* 0x000000012800788c */ /* 0x000fc8000bf01270 */
[----:B------:R-:W-:-:S04]  /*1220*/  USEL UR4, UR40, 0x1, UP0 ;  /* 0x0000000128047887 */ /* 0x000fc80008000000 */
[----:B------:R-:W-:-:S06]  /*1230*/  UIADD3 UR4, UR40, -UR4, URZ ;  /* 0x8000000428047290 */ /* 0x000fcc000fffe03f */
[----:B--23--:R-:W-:Y:S01]  /*1240*/  IMAD.U32 R0, RZ, RZ, UR4 ;  /* 0x00000004ff007e24 */ /* 0x00cfe2000f8e00ff */
[----:B------:R-:W-:Y:S05]  /*1250*/  WARPSYNC.ALL ;  /* 0x0000000000007948 */ /* 0x000fea0003800000 */
[----:B------:R-:W-:Y:S01]  /*1260*/  ISETP.GE.AND P1, PT, R0, 0x1, PT ;  /* 0x000000010000780c */ /* 0x000fe20003f26270 */
[----:B------:R-:W-:Y:S01]  /*1270*/  UIADD3 UR4, UR42, 0x10100, URZ ;  /* 0x000101002a047890 */ /* 0x000fe2000fffe03f */
[----:B------:R-:W-:Y:S01]  /*1280*/  WARPGROUP.ARRIVE ;  /* 0x00000000000079c5 */ /* 0x000fe20000000000 */
[----:B------:R-:W-:Y:S01]  /*1290*/  UMOV UR9, 0x40000040 ;  /* 0x4000004000097882 */ /* 0x000fe20000000000 */
[----:B------:R-:W-:Y:S01]  /*12a0*/  UMOV UR11, 0x40000040 ;  /* 0x40000040000b7882 */ /* 0x000fe20000000000 */
[----:B------:R-:W-:-:S04]  /*12b0*/  USHF.R.U32.HI UR4, URZ, 0x4, UR4 ;  /* 0x000000043f047899 */ /* 0x000fc80008011604 */
[----:B------:R-:W-:Y:S02]  /*12c0*/  ULOP3.LUT UR5, UR4, 0x3fff, URZ, 0xc0, !UPT ;  /* 0x00003fff04057892 */ /* 0x000fe4000f8ec03f */
[----:B------:R-:W-:Y:S02]  /*12d0*/  ULOP3.LUT UR4, UR41, 0x10000, URZ, 0xfc, !UPT ;  /* 0x0001000029047892 */ /* 0x000fe4000f8efc3f */
[----:B------:R-:W-:Y:S02]  /*12e0*/  ULOP3.LUT UR5, UR5, 0x10000, URZ, 0xfc, !UPT ;  /* 0x0001000005057892 */ /* 0x000fe4000f8efc3f */
[----:B------:R-:W-:Y:S02]  /*12f0*/  ULEA UR6, UR39, UR4, 0xa ;  /* 0x0000000427067291 */ /* 0x000fe4000f8e503f */
[----:B------:R-:W-:-:S05]  /*1300*/  ULEA UR7, UR39, UR5, 0xb ;  /* 0x0000000527077291 */ /* 0x000fca000f8e583f */
[----:B------:R-:W-:Y:S02]  /*1310*/  UMOV UR8, UR6 ;  /* 0x0000000600087c82 */ /* 0x000fe40008000000 */
[----:B------:R-:W-:Y:S02]  /*1320*/  UMOV UR10, UR7 ;  /* 0x00000007000a7c82 */ /* 0x000fe40008000000 */
[----:B------:R-:W-:Y:S01]  /*1330*/  HGMMA.64x256x16.F32 R24, gdesc[UR8], RZ, !UPT, gsb0 ;  /* 0x03e00000081879f0 */ /* 0x000fe2000c0008ff */
[----:B------:R-:W-:Y:S02]  /*1340*/  UIADD3 UR8, UR6, 0x2, URZ ;  /* 0x0000000206087890 */ /* 0x000fe4000fffe03f */
[----:B------:R-:W-:Y:S01]  /*1350*/  UIADD3 UR10, UR7, 0x2, URZ ;  /* 0x00000002070a7890 */ /* 0x000fe2000fffe03f */
[----:B------:R-:W-:Y:S01]  /*1360*/  UMOV UR9, 0x40000040 ;  /* 0x4000004000097882 */ /* 0x000fe20000000000 */
[----:B------:R-:W-:Y:S01]  /*1370*/  UMOV UR11, 0x40000040 ;  /* 0x40000040000b7882 */ /* 0x000fe20000000000 */
[----:B------:R-:W-:-:S02]  /*1380*/  WARPGROUP.DEPBAR.LE gsb0, 0x0 ;  /* 0x00008000000079c5 */ /* 0x000fc40000010000 */
[----:B------:R-:W-:-:S15]  /*1390*/  WARPGROUP.ARRIVE ;  /* 0x00000000000079c5 */ /* 0x000fde0000000000 */
[----:B------:R-:W-:-:S05]  /*13a0*/  NOP ;  /* 0x0000000000007918 */ /* 0x000fca0000000000 */
[----:B------:R-:W-:Y:S01]  /*13b0*/  HGMMA.64x256x16.F32 R24, gdesc[UR8], R24, gsb0 ;  /* 0x03e00000081879f0 */ /* 0x000fe20008000818 */
[----:B------:R-:W-:Y:S02]  /*13c0*/  UIADD3 UR8, UR6, 0x4, URZ ;  /* 0x0000000406087890 */ /* 0x000fe4000fffe03f */
[----:B------:R-:W-:Y:S01]  /*13d0*/  UIADD3 UR10, UR7, 0x4, URZ ;  /* 0x00000004070a7890 */ /* 0x000fe2000fffe03f */
[----:B------:R-:W-:Y:S01]  /*13e0*/  UMOV UR9, 0x40000040 ;  /* 0x4000004000097882 */ /* 0x000fe20000000000 */
[----:B------:R-:W-:Y:S01]  /*13f0*/  UMOV UR11, 0x40000040 ;  /* 0x40000040000b7882 */ /* 0x000fe20000000000 */
[----:B------:R-:W-:Y:S02]  /*1400*/  WARPGROUP.DEPBAR.LE gsb0, 0x0 ;  /* 0x00008000000079c5 */ /* 0x000fe40000010000 */
        /* <DEDUP_REMOVED lines=10> */
[----:B------:R-:W-:Y:S03]  /*14b0*/  HGMMA.64x256x16.F32 R24, gdesc[UR8], R24, gsb0 ;  /* 0x03e00000081879f0 */ /* 0x000fe60008000818 */
[----:B------:R-:W-:Y:S02]  /*14c0*/  WARPGROUP.DEPBAR.LE gsb0, 0x0 ;  /* 0x00008000000079c5 */ /* 0x000fe40000010000 */
[----:B------:R-:W-:Y:S05]  /*14d0*/  @!P1 BRA `(.L_x_18) ;  /* 0x0000000400249947 */ /* 0x000fea0003800000 */
[----:B------:R-:W-:-:S04]  /*14e0*/  UIADD3 UR6, UR39, 0x1, URZ ;  /* 0x0000000127067890 */ /* 0x000fc8000fffe03f */
[----:B------:R-:W-:-:S04]  /*14f0*/  UISETP.NE.AND UP0, UPT, UR6, 0x4, UPT ;  /* 0x000000040600788c */ /* 0x000fc8000bf05270 */
[----:B------:R-:W-:Y:S02]  /*1500*/  USEL UR7, URZ, 0x1, UP0 ;  /* 0x000000013f077887 */ /* 0x000fe40008000000 */
[----:B------:R-:W-:Y:S02]  /*1510*/  USEL UR6, UR6, URZ, UP0 ;  /* 0x0000003f06067287 */ /* 0x000fe40008000000 */
[----:B------:R-:W-:-:S06]  /*1520*/  ULOP3.LUT UR7, UR38, UR7, URZ, 0x3c, !UPT ;  /* 0x0000000726077292 */ /* 0x000fcc000f8e3c3f */
[----:B01----:R-:W-:Y:S01]  /*1530*/  IMAD.U32 R5, RZ, RZ, UR7 ;  /* 0x00000007ff057e24 */ /* 0x003fe2000f8e00ff */
[----:B------:R-:W-:-:S06]  /*1540*/  UMOV UR7, UR39 ;  /* 0x0000002700077c82 */ /* 0x000fcc0008000000 */
.L_x_25:
[----:B01----:R-:W-:Y:S05]  /*1550*/  @!P0 BRA `(.L_x_19) ;  /* 0x0000000000048947 */ /* 0x003fea0003800000 */
[----:B------:R-:W-:Y:S01]  /*1560*/  BPT.TRAP 0x1 ;  /* 0x000000040000795c */ /* 0x000fe20000300000 */
.L_x_19:
[----:B------:R-:W0:Y:S01]  /*1570*/  S2UR UR9, SR_CgaCtaId ;  /* 0x00000000000979c3 */ /* 0x000e220000008800 */
[----:B------:R-:W-:Y:S01]  /*1580*/  UMOV UR8, 0x400 ;  /* 0x0000040000087882 */ /* 0x000fe20000000000 */
[----:B------:R-:W-:Y:S01]  /*1590*/  SHF.L.U32 R3, R5, 0x1f, RZ ;  /* 0x0000001f05037819 */ /* 0x000fe200000006ff */
[----:B0-----:R-:W-:-:S04]  /*15a0*/  ULEA UR14, UR9, UR8, 0x18 ;  /* 0x00000008090e7291 */ /* 0x001fc8000f8ec03f */
[----:B------:R-:W-:-:S09]  /*15b0*/  ULEA UR8, UR6, UR14, 0x3 ;  /* 0x0000000e06087291 */ /* 0x000fd2000f8e183f */
[----:B------:R0:W1:Y:S01]  /*15c0*/  SYNCS.PHASECHK.TRANS64.TRYWAIT P1, [UR8], R3 ;  /* 0x00000003ff0075a7 */ /* 0x0000620008020148 */
[----:B------:R-:W-:Y:S05]  /*15d0*/  @!P0 BRA `(.L_x_20) ;  /* 0x0000000000048947 */ /* 0x000fea0003800000 */
[----:B------:R-:W-:Y:S01]  /*15e0*/  BPT.TRAP 0x1 ;  /* 0x000000040000795c */ /* 0x000fe20000300000 */
.L_x_20:
[----:B-1----:R-:W-:Y:S05]  /*15f0*/  @P1 BRA `(.L_x_21) ;  /* 0x0000000000081947 */ /* 0x002fea0003800000 */
[----:B------:R-:W1:Y:S02]  /*1600*/  SYNCS.PHASECHK.TRANS64.TRYWAIT P1, [UR8], R3 ;  /* 0x00000003ff0075a7 */ /* 0x000e640008020148 */
[----:B-1----:R-:W-:Y:S05]  /*1610*/  @!P1 BRA `(.L_x_22) ;  /* 0x0000009c00f89947 */ /* 0x002fea0003800000 */
.L_x_21:
[----:B------:R-:W-:Y:S01]  /*1620*/  ULEA UR12, UR6, UR4, 0xa ;  /* 0x00000004060c7291 */ /* 0x000fe2000f8e503f */
[----:B------:R-:W-:Y:S01]  /*1630*/  WARPGROUP.ARRIVE ;  /* 0x00000000000079c5 */ /* 0x000fe20000000000 */
[----:B------:R-:W-:Y:S01]  /*1640*/  ULEA UR13, UR6, UR5, 0xb ;  /* 0x00000005060d7291 */ /* 0x000fe2000f8e583f */
[----:B------:R-:W-:Y:S01]  /*1650*/  UMOV UR9, 0x40000040 ;  /* 0x4000004000097882 */ /* 0x000fe20000000000 */
[----:B------:R-:W-:-:S03]  /*1660*/  UMOV UR11, 0x40000040 ;  /* 0x40000040000b7882 */ /* 0x000fc60000000000 */
[----:B------:R-:W-:Y:S02]  /*1670*/  UMOV UR8, UR12 ;  /* 0x0000000c00087c82 */ /* 0x000fe40008000000 */
[----:B------:R-:W-:Y:S02]  /*1680*/  UMOV UR10, UR13 ;  /* 0x0000000d000a7c82 */ /* 0x000fe40008000000 */
[----:B------:R-:W-:Y:S01]  /*1690*/  HGMMA.64x256x16.F32 R24, gdesc[UR8], R24, gsb0 ;  /* 0x03e00000081879f0 */ /* 0x000fe20008000818 */
        /* <DEDUP_REMOVED lines=26> */
[----:B------:R-:W-:Y:S01]  /*1840*/  BPT.TRAP 0x1 ;  /* 0x000000040000795c */ /* 0x000fe20000300000 */
.L_x_23:
[----:B------:R-:W-:Y:S01]  /*1850*/  ULEA UR8, UR7, UR14, 0x3 ;  /* 0x0000000e07087291 */ /* 0x000fe2000f8e183f */
[----:B------:R-:W-:-:S03]  /*1860*/  ISETP.GT.U32.AND P1, PT, R19, 0x1, PT ;  /* 0x000000011300780c */ /* 0x000fc60003f24070 */
[----:B------:R-:W-:-:S04]  /*1870*/  UIADD3 UR8, UR8, 0x20, URZ ;  /* 0x0000002008087890 */ /* 0x000fc8000fffe03f */
[----:B------:R-:W-:-:S09]  /*1880*/  UPRMT UR8, URZ, 0x654, UR8 ;  /* 0x000006543f087896 */ /* 0x000fd20008000008 */
[----:B------:R-:W-:Y:S01]  /*1890*/  SYNCS.ARRIVE.TRANS64.RED.A1T0 RZ, [UR8], RZ ;  /* 0x000000ffffff79a7 */ /* 0x000fe20008100408 */
[----:B------:R-:W-:Y:S05]  /*18a0*/  @P1 BRA `(.L_x_24) ;  /* 0x0000000000041947 */ /* 0x000fea0003800000 */
[----:B------:R-:W-:Y:S01]  /*18b0*/  BPT.TRAP 0x1 ;  /* 0x000000040000795c */ /* 0x000fe20000300000 */
.L_x_24:
[----:B------:R-:W-:Y:S01]  /*18c0*/  UIADD3 UR6, UR6, 0x1, URZ ;  /* 0x0000000106067890 */ /* 0x000fe2000fffe03f */
[C---:B------:R-:W-:Y:S01]  /*18d0*/  ISETP.GT.AND P1, PT, R0.reuse, 0x1, PT ;  /* 0x000000010000780c */ /* 0x040fe20003f24270 */
[----:B------:R-:W-:Y:S01]  /*18e0*/  UIADD3 UR7, UR7, 0x1, URZ ;  /* 0x0000000107077890 */ /* 0x000fe2000fffe03f */
[----:B------:R-:W-:Y:S01]  /*18f0*/  VIADD R0, R0, 0xffffffff ;  /* 0xffffffff00007836 */ /* 0x000fe20000000000 */
[----:B------:R-:W-:Y:S02]  /*1900*/  UISETP.NE.AND UP0, UPT, UR6, 0x4, UPT ;  /* 0x000000040600788c */ /* 0x000fe4000bf05270 */
[----:B------:R-:W-:Y:S02]  /*1910*/  UISETP.NE.AND UP1, UPT, UR7, 0x4, UPT ;  /* 0x000000040700788c */ /* 0x000fe4000bf25270 */
[----:B------:R-:W-:Y:S02]  /*1920*/  USEL UR8, URZ, 0x1, UP0 ;  /* 0x000000013f087887 */ /* 0x000fe40008000000 */
[----:B------:R-:W-:-:S02]  /*1930*/  USEL UR6, UR6, URZ, UP0 ;  /* 0x0000003f06067287 */ /* 0x000fc40008000000 */
[----:B------:R-:W-:Y:S02]  /*1940*/  USEL UR7, UR7, URZ, UP1 ;  /* 0x0000003f07077287 */ /* 0x000fe40008800000 */
[----:B------:R-:W-:Y:S01]  /*1950*/  LOP3.LUT R5, R5, UR8, RZ, 0x3c, !PT ;  /* 0x0000000805057c12 */ /* 0x000fe2000f8e3cff */
[----:B------:R-:W-:Y:S09]  /*1960*/  @P1 BRA `(.L_x_25) ;  /* 0xfffffff800f81947 */ /* 0x000ff2000383ffff */
.L_x_18:
[----:B------:R-:W2:Y:S02]  /*1970*/  LDC R0, c[0x0][0x28c] ;  /* 0x0000a300ff007b82 */ /* 0x000ea40000000800 */
[----:B--2---:R-:W-:-:S13]  /*1980*/  ISETP.GE.AND P1, PT, R0, 0x1, PT ;  /* 0x000000010000780c */ /* 0x004fda0003f26270 */
[----:B------:R-:W-:Y:S05]  /*1990*/  @!P1 BRA `(.L_x_26) ;  /* 0x0000000000409947 */ /* 0x000fea0003800000 */
[----:B------:R-:W-:Y:S05]  /*19a0*/  @!P0 BRA `(.L_x_27) ;  /* 0x0000000000048947 */ /* 0x000fea0003800000 */
[----:B------:R-:W-:Y:S01]  /*19b0*/  BPT.TRAP 0x1 ;  /* 0x000000040000795c */ /* 0x000fe20000300000 */
.L_x_27:
[----:B------:R-:W2:Y:S01]  /*19c0*/  S2UR UR6, SR_CgaCtaId ;  /* 0x00000000000679c3 */ /* 0x000ea20000008800 */
[----:B------:R-:W-:Y:S01]  /*19d0*/  UISETP.LT.AND UP0, UPT, UR40, 0x1, UPT ;  /* 0x000000012800788c */ /* 0x000fe2000bf01270 */
[----:B------:R-:W-:Y:S01]  /*19e0*/  ISETP.GT.U32.AND P0, PT, R19, 0x1, PT ;  /* 0x000000011300780c */ /* 0x000fe20003f04070 */
[----:B------:R-:W-:Y:S02]  /*19f0*/  UMOV UR5, 0x400 ;  /* 0x0000040000057882 */ /* 0x000fe40000000000 */
[----:B------:R-:W-:-:S04]  /*1a00*/  USEL UR4, UR40, 0x1, UP0 ;  /* 0x0000000128047887 */ /* 0x000fc80008000000 */
[----:B------:R-:W-:-:S04]  /*1a10*/  UIADD3 UR4, UR39, UR40, -UR4 ;  /* 0x0000002827047290 */ /* 0x000fc8000fffe804 */
[----:B------:R-:W-:-:S04]  /*1a20*/  USHF.L.U32 UR4, UR4, 0x3, URZ ;  /* 0x0000000304047899 */ /* 0x000fc8000800063f */
[----:B------:R-:W-:Y:S02]  /*1a30*/  ULOP3.LUT UR4, UR4, 0x18, URZ, 0xc0, !UPT ;  /* 0x0000001804047892 */ /* 0x000fe4000f8ec03f */
[----:B--2---:R-:W-:-:S04]  /*1a40*/  ULEA UR5, UR6, UR5, 0x18 ;  /* 0x0000000506057291 */ /* 0x004fc8000f8ec03f */
[----:B------:R-:W-:-:S04]  /*1a50*/  UIADD3 UR4, UR5, 0x20, UR4 ;  /* 0x0000002005047890 */ /* 0x000fc8000fffe004 */
[----:B------:R-:W-:-:S09]  /*1a60*/  UPRMT UR4, URZ, 0x654, UR4 ;  /* 0x000006543f047896 */ /* 0x000fd20008000004 */
[----:B------:R-:W-:Y:S01]  /*1a70*/  SYNCS.ARRIVE.TRANS64.RED.A1T0 RZ, [UR4], RZ ;  /* 0x000000ffffff79a7 */ /* 0x000fe20008100404 */
[----:B------:R-:W-:Y:S05]  /*1a80*/  @P0 BRA `(.L_x_26) ;  /* 0x0000000000040947 */ /* 0x000fea0003800000 */
[----:B------:R-:W-:Y:S01]  /*1a90*/  BPT.TRAP 0x1 ;  /* 0x000000040000795c */ /* 0x000fe20000300000 */
.L_x_26:
[----:B------:R-:W2:Y:S01]  /*1aa0*/  LDC R7, c[0x0][0x288] ;  /* 0x0000a200ff077b82 */ /* 0x000ea20000000800 */
[----:B01----:R-:W-:Y:S01]  /*1ab0*/  SHF.R.U32.HI R3, RZ, 0x2, R18 ;  /* 0x00000002ff037819 */ /* 0x003fe20000011612 */
[----:B------:R-:W-:Y:S01]  /*1ac0*/  UIADD3 UR39, UR40, UR39, URZ ;  /* 0x0000002728277290 */ /* 0x000fe2000fffe03f */
[C---:B------:R-:W-:Y:S01]  /*1ad0*/  LOP3.LUT R4, R18.reuse, 0x60, RZ, 0xc0, !PT ;  /* 0x0000006012047812 */ /* 0x040fe200078ec0ff */
[----:B------:R-:W-:Y:S01]  /*1ae0*/  ULDC UR8, c[0x0][0x284] ;  /* 0x0000a10000087ab9 */ /* 0x000fe20000000800 */
[----:B------:R-:W-:Y:S01]  /*1af0*/  LOP3.LUT R3, R3, 0x7, RZ, 0xc0, !PT ;  /* 0x0000000703037812 */ /* 0x000fe200078ec0ff */
[----:B------:R-:W-:Y:S01]  /*1b00*/  USHF.R.U32.HI UR4, URZ, 0x2, UR39 ;  /* 0x000000023f047899 */ /* 0x000fe20008011627 */
[----:B------:R-:W-:Y:S01]  /*1b10*/  SHF.R.U32.HI R10, RZ, 0x1, R4 ;  /* 0x00000001ff0a7819 */ /* 0x000fe20000011604 */
[----:B------:R-:W-:Y:S01]  /*1b20*/  IMAD.SHL.U32 R4, R18, 0x2, RZ ;  /* 0x0000000212047824 */ /* 0x000fe200078e00ff */
[----:B------:R-:W-:Y:S01]  /*1b30*/  LOP3.LUT R0, R22, 0x1, RZ, 0xc0, !PT ;  /* 0x0000000116007812 */ /* 0x000fe200078ec0ff */
[----:B------:R-:W-:Y:S01]  /*1b40*/  ULOP3.LUT UR4, UR4, 0x1, URZ, 0xc0, !UPT ;  /* 0x0000000104047892 */ /* 0x000fe2000f8ec03f */
[----:B------:R-:W-:Y:S01]  /*1b50*/  IADD3 R5, RZ, -R10, -R3 ;  /* 0x8000000aff057210 */ /* 0x000fe20007ffe803 */
[----:B------:R-:W-:Y:S01]  /*1b60*/  UISETP.GT.U32.AND UP1, UPT, UR39, 0x3, UPT ;  /* 0x000000032700788c */ /* 0x000fe2000bf24070 */
[----:B------:R-:W-:Y:S01]  /*1b70*/  LOP3.LUT R9, R4, 0x6, RZ, 0xc0, !PT ;  /* 0x0000000604097812 */ /* 0x000fe200078ec0ff */
[C---:B------:R-:W-:Y:S01]  /*1b80*/  IMAD.SHL.U32 R6, R0.reuse, 0x40, RZ ;  /* 0x0000004000067824 */ /* 0x040fe200078e00ff */
[----:B------:R-:W-:Y:S01]  /*1b90*/  UISETP.NE.U32.AND UP0, UPT, UR4, 0x1, UPT ;  /* 0x000000010400788c */ /* 0x000fe2000bf05070 */
[----:B------:R-:W-:Y:S01]  /*1ba0*/  IMAD R11, R0, -0x40, R5 ;  /* 0xffffffc0000b7824 */ /* 0x000fe200078e0205 */
[----:B------:R-:W-:Y:S01]  /*1bb0*/  LOP3.LUT R0, R18, 0x3, RZ, 0xc0, !PT ;  /* 0x0000000312007812 */ /* 0x000fe200078ec0ff */
[----:B------:R-:W-:Y:S01]  /*1bc0*/  ULDC.64 UR6, c[0x0][0x5d0] ;  /* 0x0001740000067ab9 */ /* 0x000fe20000000a00 */
[----:B------:R-:W-:Y:S01]  /*1bd0*/  PRMT R8, R9, 0x6540, R152 ;  /* 0x0000654009087816 */ /* 0x000fe20000000098 */
[----:B------:R-:W-:Y:S01]  /*1be0*/  IMAD.SHL.U32 R152, R152, 0x100, RZ ;  /* 0x0000010098987824 */ /* 0x000fe200078e00ff */
[----:B------:R-:W-:Y:S01]  /*1bf0*/  SHF.R.S32.HI R21, RZ, 0x1f, R23 ;  /* 0x0000001fff157819 */ /* 0x000fe20000011417 */
[----:B------:R-:W-:Y:S01]  /*1c00*/  UISETP.LT.U32.AND UP1, UPT, UR40, 0x4, UP1 ;  /* 0x000000042800788c */ /* 0x000fe20008f21070 */
[----:B------:R-:W-:Y:S01]  /*1c10*/  SHF.R.S32.HI R9, RZ, 0x1f, R8 ;  /* 0x0000001fff097819 */ /* 0x000fe20000011408 */
[----:B--2---:R-:W-:Y:S01]  /*1c20*/  IMAD R13, R0, -0x2, R7 ;  /* 0xfffffffe000d7824 */ /* 0x004fe200078e0207 */
[----:B------:R-:W-:Y:S01]  /*1c30*/  ISETP.GE.AND P0, PT, R152, R7, PT ;  /* 0x000000079800720c */ /* 0x000fe20003f06270 */
[----:B------:R-:W-:Y:S01]  /*1c40*/  IMAD.SHL.U32 R0, R153, 0x80, RZ ;  /* 0x0000008099007824 */ /* 0x000fe200078e00ff */
[----:B------:R-:W-:Y:S01]  /*1c50*/  UISETP.GT.U32.AND UP0, UPT, UR40, 0x3, !UP0 ;  /* 0x000000032800788c */ /* 0x000fe2000c704070 */
[----:B------:R-:W-:Y:S01]  /*1c60*/  IMAD R4, R21, UR6, RZ ;  /* 0x0000000615047c24 */ /* 0x000fe2000f8e02ff */
[----:B------:R-:W-:Y:S01]  /*1c70*/  LOP3.LUT R3, R6, 0x40, R3, 0xe2, !PT ;  /* 0x0000004006037812 */ /* 0x000fe200078ee203 */
[----:B------:R-:W-:Y:S01]  /*1c80*/  USEL UR5, URZ, 0x1, !UP1 ;  /* 0x000000013f057887 */ /* 0x000fe2000c800000 */
[C---:B------:R-:W-:Y:S01]  /*1c90*/  ISETP.GE.OR P0, PT, R0.reuse, UR8, P0 ;  /* 0x0000000800007c0c */ /* 0x040fe20008706670 */
[----:B------:R-:W-:Y:S01]  /*1ca0*/  USEL UR4, URZ, 0x1, !UP0 ;  /* 0x000000013f047887 */ /* 0x000fe2000c000000 */
[----:B------:R-:W-:Y:S01]  /*1cb0*/  IMAD.WIDE R6, R153, 0x80, RZ ;  /* 0x0000008099067825 */ /* 0x000fe200078e02ff */
[----:B------:R-:W-:Y:S01]  /*1cc0*/  ULOP3.LUT UR39, UR39, 0x3, URZ, 0xc0, !UPT ;  /* 0x0000000327277892 */ /* 0x000fe2000f8ec03f */
[----:B------:R-:W-:Y:S01]  /*1cd0*/  IADD3 R0, -R0, UR8, R11 ;  /* 0x0000000800007c10 */ /* 0x000fe2000fffe10b */
[----:B------:R-:W-:Y:S01]  /*1ce0*/  ULOP3.LUT UR38, UR4, UR38, UR5, 0x96, !UPT ;  /* 0x0000002604267292 */ /* 0x000fe2000f8e9605 */
[C---:B------:R-:W-:Y:S01]  /*1cf0*/  IMAD R15, R23.reuse, UR7, R4 ;  /* 0x00000007170f7c24 */ /* 0x040fe2000f8e0204 */
[----:B------:R-:W-:Y:S01]  /*1d00*/  LOP3.LUT R167, R6, R3, R10, 0xfe, !PT ;  /* 0x0000000306a77212 */ /* 0x000fe200078efe0a */
[----:B------:R-:W-:-:S04]  /*1d10*/  IMAD.WIDE.U32 R4, R23, UR6, R8 ;  /* 0x0000000617047c25 */ /* 0x000fc8000f8e0008 */
[----:B------:R-:W-:Y:S02]  /*1d20*/  IMAD.IADD R5, R5, 0x1, R15 ;  /* 0x0000000105057824 */ /* 0x000fe400078e020f */
[----:B------:R-:W-:Y:S02]  /*1d30*/  IMAD.IADD R3, R13, 0x1, -R152 ;  /* 0x000000010d037824 */ /* 0x000fe400078e0a98 */
[----:B------:R-:W-:Y:S01]  /*1d40*/  IMAD.MOV.U32 R153, RZ, RZ, -0x1 ;  /* 0xffffffffff997424 */ /* 0x000fe200078e00ff */
[----:B------:R-:W-:Y:S06]  /*1d50*/  @P0 BRA `(.L_x_28) ;  /* 0x0000007800dc0947 */ /* 0x000fec0003800000 */
[----:B------:R-:W0:Y:S01]  /*1d60*/  LDC.64 R10, c[0x0][0x5c8] ;  /* 0x00017200ff0a7b82 */ /* 0x000e220000000a00 */
[----:B-----5:R-:W-:Y:S01]  /*1d70*/  FSETP.NEU.AND P0, PT, R155, RZ, PT ;  /* 0x000000ff9b00720b */ /* 0x020fe20003f0d000 */
[----:B------:R-:W-:Y:S01]  /*1d80*/  BSSY B0, `(.L_x_28) ;  /* 0x00007b4000007945 */ /* 0x000fe20003800000 */
[----:B------:R-:W-:-:S04]  /*1d90*/  ISETP.GT.AND P2, PT, R3, RZ, PT ;  /* 0x000000ff0300720c */ /* 0x000fc80003f44270 */
[----:B------:R-:W-:Y:S01]  /*1da0*/  ISETP.GT.AND P1, PT, R0, RZ, P2 ;  /* 0x000000ff0000720c */ /* 0x000fe20001724270 */
[-C--:B0-----:R-:W-:Y:S02]  /*1db0*/  IMAD R12, R7, R10.reuse, RZ ;  /* 0x0000000a070c7224 */ /* 0x081fe400078e02ff */
[----:B------:R-:W-:-:S04]  /*1dc0*/  IMAD.WIDE.U32 R160, R167, R10, R4 ;  /* 0x0000000aa7a07225 */ /* 0x000fc800078e0004 */
[----:B------:R-:W-:-:S04]  /*1dd0*/  IMAD R5, R167, R11, R12 ;  /* 0x0000000ba7057224 */ /* 0x000fc800078e020c */
[----:B------:R-:W-:Y:S01]  /*1de0*/  IMAD.IADD R169, R161, 0x1, R5 ;  /* 0x00000001a1a97824 */ /* 0x000fe200078e0205 */
[----:B------:R-:W-:Y:S06]  /*1df0*/  @!P0 BRA `(.L_x_29) ;  /* 0x0000005400988947 */ /* 0x000fec0003800000 */
[----:B------:R-:W0:Y:S01]  /*1e00*/  LDC.64 R14, c[0x0][0x5b8] ;  /* 0x00016e00ff0e7b82 */ /* 0x000e220000000a00 */
[----:B------:R-:W-:-:S07]  /*1e10*/  ULDC.64 UR4, c[0x0][0x5c0] ;  /* 0x0001700000047ab9 */ /* 0x000fce0000000a00 */
[----:B------:R-:W1:Y:S08]  /*1e20*/  LDC.64 R164, c[0x0][0x5b0] ;  /* 0x00016c00ffa47b82 */ /* 0x000e700000000a00 */
[----:B------:R-:W2:Y:S01]  /*1e30*/  LDC.64 R12, c[0x0][0x5a8] ;  /* 0x00016a00ff0c7b82 */ /* 0x000ea20000000a00 */
[-C--:B0-----:R-:W-:Y:S02]  /*1e40*/  IMAD R4, R21, R14.reuse, RZ ;  /* 0x0000000e15047224 */ /* 0x081fe400078e02ff */
[----:B------:R-:W-:-:S04]  /*1e50*/  IMAD.WIDE.U32 R162, R23, R14, R8 ;  /* 0x0000000e17a27225 */ /* 0x000fc800078e0008 */
[----:B------:R-:W-:Y:S02]  /*1e60*/  IMAD R159, R23, R15, R4 ;  /* 0x0000000f179f7224 */ /* 0x000fe400078e0204 */
[-C--:B-1----:R-:W-:Y:S02]  /*1e70*/  IMAD R6, R7, R164.reuse, RZ ;  /* 0x000000a407067224 */ /* 0x082fe400078e02ff */
[----:B------:R-:W-:Y:S02]  /*1e80*/  IMAD.IADD R21, R163, 0x1, R159 ;  /* 0x00000001a3157824 */ /* 0x000fe400078e029f */
[----:B------:R-:W-:Y:S02]  /*1e90*/  IMAD.MOV.U32 R20, RZ, RZ, R162 ;  /* 0x000000ffff147224 */ /* 0x000fe400078e00a2 */
[C---:B------:R-:W-:Y:S02]  /*1ea0*/  IMAD R161, R167.reuse, R165, R6 ;  /* 0x000000a5a7a17224 */ /* 0x040fe400078e0206 */
[----:B------:R-:W-:-:S04]  /*1eb0*/  IMAD.WIDE.U32 R4, R167, R164, R20 ;  /* 0x000000a4a7047225 */ /* 0x000fc800078e0014 */
[----:B------:R-:W-:Y:S01]  /*1ec0*/  IMAD.IADD R5, R5, 0x1, R161 ;  /* 0x0000000105057824 */ /* 0x000fe200078e02a1 */
[----:B--2---:R-:W-:-:S04]  /*1ed0*/  LEA R6, P0, R4, R12, 0x1 ;  /* 0x0000000c04067211 */ /* 0x004fc800078008ff */
[----:B------:R-:W-:-:S05]  /*1ee0*/  LEA.HI.X R7, R4, R13, R5, 0x1, P0 ;  /* 0x0000000d04077211 */ /* 0x000fca00000f0c05 */
[----:B------:R0:W2:Y:S01]  /*1ef0*/  @P1 LDG.E.LTC128B.U16 R15, desc[UR36][R6.64] ;  /* 0x00000024060f1981 */ /* 0x0000a2000c1e1520 */
[----:B------:R-:W-:Y:S01]  /*1f00*/  IMAD.WIDE.U32 R156, R167, R164, R8 ;  /* 0x000000a4a79c7225 */ /* 0x000fe200078e0008 */
[----:B------:R-:W-:Y:S03]  /*1f10*/  BSSY B1, `(.L_x_30) ;  /* 0x0000013000017945 */ /* 0x000fe60003800000 */
[----:B------:R-:W-:Y:S02]  /*1f20*/  IMAD.IADD R157, R161, 0x1, R157 ;  /* 0x00000001a19d7824 */ /* 0x000fe400078e029d */
[----:B------:R-:W-:-:S04]  /*1f30*/  IMAD.WIDE.U32 R156, R23, R14, R156 ;  /* 0x0000000e179c7225 */ /* 0x000fc800078e009c */
[----:B0-----:R-:W-:Y:S01]  /*1f40*/  IMAD.IADD R7, R159, 0x1, R157 ;  /* 0x000000019f077824 */ /* 0x001fe200078e029d */
[----:B------:R-:W-:Y:S02]  /*1f50*/  LEA R6, P4, R156, R12, 0x1 ;  /* 0x0000000c9c067211 */ /* 0x000fe400078808ff */
[----:B------:R-:W-:Y:S02]  /*1f60*/  SHF.L.U64.HI R157, R164, 0x3, R165 ;  /* 0x00000003a49d7819 */ /* 0x000fe400000102a5 */
[----:B------:R-:W-:Y:S01]  /*1f70*/  LEA.HI.X R7, R156, R13, R7, 0x1, P4 ;  /* 0x0000000d9c077211 */ /* 0x000fe200020f0c07 */
[----:B------:R-:W-:Y:S02]  /*1f80*/  IMAD.SHL.U32 R156, R164, 0x8, RZ ;  /* 0x00000008a49c7824 */ /* 0x000fe400078e00ff */
[----:B--2---:R-:W-:-:S05]  /*1f90*/  HADD2.F32 R4, -RZ, R15.H0_H0 ;  /* 0x2000000fff047230 */ /* 0x004fca0000004100 */
[----:B------:R-:W-:Y:S01]  /*1fa0*/  FMUL R5, R4, R155 ;  /* 0x0000009b04057220 */ /* 0x000fe20000400000 */
[----:B------:R-:W-:-:S03]  /*1fb0*/  LEA R4, P0, R160, UR4, 0x1 ;  /* 0x00000004a0047c11 */ /* 0x000fc6000f8008ff */
[----:B------:R-:W-:Y:S01]  /*1fc0*/  FFMA R24, R24, R154, R5 ;  /* 0x0000009a18187223 */ /* 0x000fe20000000005 */
[----:B------:R-:W-:Y:S02]  /*1fd0*/  LEA.HI.X R5, R160, UR5, R169, 0x1, P0 ;  /* 0x00000005a0057c11 */ /* 0x000fe400080f0ca9 */
[----:B------:R-:W-:Y:S02]  /*1fe0*/  ISETP.GT.AND P0, PT, R3, 0x1, PT ;  /* 0x000000010300780c */ /* 0x000fe40003f04270 */
[----:B------:R-:W-:Y:S02]  /*1ff0*/  F2FP.F16.F32.PACK_AB R24, RZ, R24 ;  /* 0x00000018ff18723e */ /* 0x000fe400000000ff */
[----:B------:R-:W-:-:S03]  /*2000*/  ISETP.GT.AND P3, PT, R0, RZ, P0 ;  /* 0x000000ff0000720c */ /* 0x000fc60000764270 */
[----:B------:R0:W-:Y:S10]  /*2010*/  @P1 STG.E.U16 desc[UR36][R4.64], R24 ;  /* 0x0000001804001986 */ /* 0x0001f4000c101524 */
[----:B------:R-:W-:Y:S05]  /*2020*/  @!P3 BRA `(.L_x_31) ;  /* 0x000000000004b947 */ /* 0x000fea0003800000 */
[----:B------:R1:W5:Y:S02]  /*2030*/  LDG.E.LTC128B.U16 R15, desc[UR36][R6.64+0x2] ;  /* 0x00000224060f7981 */ /* 0x000364000c1e1520 */
.L_x_31:
[----:B------:R-:W-:Y:S05]  /*2040*/  BSYNC B1 ;  /* 0x0000000000017941 */ /* 0x000fea0003800000 */
.L_x_30:
[----:B-----5:R-:W-:Y:S01]  /*2050*/  HADD2.F32 R20, -RZ, R15.H0_H0 ;  /* 0x2000000fff147230 */ /* 0x020fe20000004100 */
[----:B------:R-:W-:Y:S01]  /*2060*/  ISETP.GT.AND P2, PT, R0, 0x8, P2 ;  /* 0x000000080000780c */ /* 0x000fe20001744270 */
[----:B------:R-:W-:Y:S01]  /*2070*/  IMAD.WIDE.U32 R156, R167, R164, R156 ;  /* 0x000000a4a79c7225 */ /* 0x000fe200078e009c */
[----:B------:R-:W-:-:S03]  /*2080*/  PRMT R152, R15, 0x7610, R152 ;  /* 0x000076100f987816 */ /* 0x000fc60000000098 */
[----:B------:R-:W-:Y:S01]  /*2090*/  FMUL R20, R20, R155 ;  /* 0x0000009b14147220 */ /* 0x000fe20000400000 */
[----:B------:R-:W-:Y:S01]  /*20a0*/  IMAD.IADD R161, R161, 0x1, R157 ;  /* 0x00000001a1a17824 */ /* 0x000fe200078e029d */
[----:B------:R-:W-:Y:S02]  /*20b0*/  IADD3 R162, P1, R162, R156, RZ ;  /* 0x0000009ca2a27210 */ /* 0x000fe40007f3e0ff */
[----:B------:R-:W-:-:S03]  /*20c0*/  FFMA R25, R25, R154, R20 ;  /* 0x0000009a19197223 */ /* 0x000fc60000000014 */
[----:B------:R-:W-:Y:S01]  /*20d0*/  IMAD.X R21, R161, 0x1, R21, P1 ;  /* 0x00000001a1157824 */ /* 0x000fe200008e0615 */
[C---:B------:R-:W-:Y:S02]  /*20e0*/  LEA R20, P1, R162.reuse, R12, 0x1 ;  /* 0x0000000ca2147211 */ /* 0x040fe400078208ff */
[----:B------:R-:W-:Y:S02]  /*20f0*/  F2FP.F16.F32.PACK_AB R25, RZ, R25 ;  /* 0x00000019ff19723e */ /* 0x000fe400000000ff */
[----:B------:R-:W-:Y:S02]  /*2100*/  LEA.HI.X R21, R162, R13, R21, 0x1, P1 ;  /* 0x0000000da2157211 */ /* 0x000fe400008f0c15 */
[----:B------:R-:W-:-:S05]  /*2110*/  PRMT R157, R25, 0x7610, R157 ;  /* 0x00007610199d7816 */ /* 0x000fca000000009d */
[----:B------:R2:W-:Y:S04]  /*2120*/  @P3 STG.E.U16 desc[UR36][R4.64+0x2], R157 ;  /* 0x0000029d04003986 */ /* 0x0005e8000c101524 */
[----:B------:R-:W0:Y:S01]  /*2130*/  @P2 LDG.E.LTC128B.U16 R152, desc[UR36][R20.64] ;  /* 0x0000002414982981 */ /* 0x000e22000c1e1520 */
[----:B------:R-:W-:Y:S01]  /*2140*/  IADD3 R8, P1, R8, R156, RZ ;  /* 0x0000009c08087210 */ /* 0x000fe20007f3e0ff */
[----:B------:R-:W-:Y:S01]  /*2150*/  BSSY B1, `(.L_x_32) ;  /* 0x0000011000017945 */ /* 0x000fe20003800000 */
[----:B------:R-:W-:Y:S02]  /*2160*/  SHF.L.U64.HI R11, R10, 0x4, R11 ;  /* 0x000000040a0b7819 */ /* 0x000fe4000001020b */
[----:B------:R-:W-:Y:S01]  /*2170*/  ISETP.GT.AND P0, PT, R0, 0x8, P0 ;  /* 0x000000080000780c */ /* 0x000fe20000704270 */
[----:B------:R-:W-:Y:S01]  /*2180*/  IMAD.X R9, R9, 0x1, R161, P1 ;  /* 0x0000000109097824 */ /* 0x000fe200008e06a1 */
[----:B------:R-:W-:Y:S01]  /*2190*/  LEA R10, P1, R10, R4, 0x4 ;  /* 0x000000040a0a7211 */ /* 0x000fe200078220ff */
[----:B------:R-:W-:-:S04]  /*21a0*/  IMAD.WIDE.U32 R14, R23, R14, R8 ;  /* 0x0000000e170e7225 */ /* 0x000fc800078e0008 */
[----:B------:R-:W-:Y:S01]  /*21b0*/  IMAD.X R11, R11, 0x1, R5, P1 ;  /* 0x000000010b0b7824 */ /* 0x000fe200008e0605 */
[----:B------:R-:W-:Y:S01]  /*21c0*/  LEA R8, P3, R14, R12, 0x1 ;  /* 0x0000000c0e087211 */ /* 0x000fe200078608ff */
[----:B------:R-:W-:-:S05]  /*21d0*/  IMAD.IADD R9, R159, 0x1, R15 ;  /* 0x000000019f097824 */ /* 0x000fca00078e020f */
[----:B------:R-:W-:Y:S01]  /*21e0*/  LEA.HI.X R9, R14, R13, R9, 0x1, P3 ;  /* 0x0000000d0e097211 */ /* 0x000fe200018f0c09 */
[----:B0-----:R-:W-:-:S05]  /*21f0*/  HADD2.F32 R24, -RZ, R152.H0_H0 ;  /* 0x20000098ff187230 */ /* 0x001fca0000004100 */
[----:B------:R-:W-:-:S04]  /*2200*/  FMUL R25, R24, R155 ;  /* 0x0000009b18197220 */ /* 0x000fc80000400000 */
[----:B------:R-:W-:-:S05]  /*2210*/  FFMA R25, R26, R154, R25 ;  /* 0x0000009a1a197223 */ /* 0x000fca0000000019 */
[----:B------:R-:W-:-:S05]  /*2220*/  F2FP.F16.F32.PACK_AB R25, RZ, R25 ;  /* 0x00000019ff19723e */ /* 0x000fca00000000ff */
[----:B------:R2:W-:Y:S01]  /*2230*/  @P2 STG.E.U16 desc[UR36][R10.64], R25 ;  /* 0x000000190a002986 */ /* 0x0005e2000c101524 */
[----:B------:R-:W-:Y:S05]  /*2240*/  @!P0 BRA `(.L_x_33) ;  /* 0x0000000000048947 */ /* 0x000fea0003800000 */
[----:B------:R0:W5:Y:S02]  /*2250*/  LDG.E.LTC128B.U16 R152, desc[UR36][R8.64+0x2] ;  /* 0x0000022408987981 */ /* 0x000164000c1e1520 */
.L_x_33:
[----:B------:R-:W-:Y:S05]  /*2260*/  BSYNC B1 ;  /* 0x0000000000017941 */ /* 0x000fea0003800000 */
.L_x_32:
[----:B-----5:R-:W-:Y:S01]  /*2270*/  HADD2.F32 R12, -RZ, R152.H0_H0 ;  /* 0x20000098ff0c7230 */ /* 0x020fe20000004100 */
[----:B------:R-:W-:Y:S01]  /*2280*/  ISETP.GT.AND P1, PT, R3, 0x8, PT ;  /* 0x000000080300780c */ /* 0x000fe20003f24270 */
[----:B------:R-:W-:Y:S03]  /*2290*/  BSSY B1, `(.L_x_34) ;  /* 0x0000008000017945 */ /* 0x000fe60003800000 */
[----:B------:R-:W-:Y:S01]  /*22a0*/  FMUL R12, R12, R155 ;  /* 0x0000009b0c0c7220 */ /* 0x000fe20000400000 */
[----:B------:R-:W-:-:S03]  /*22b0*/  ISETP.GT.AND P2, PT, R0, RZ, P1 ;  /* 0x000000ff0000720c */ /* 0x000fc60000f44270 */
[----:B------:R-:W-:-:S05]  /*22c0*/  FFMA R12, R27, R154, R12 ;  /* 0x0000009a1b0c7223 */ /* 0x000fca000000000c */
[----:B------:R-:W-:-:S05]  /*22d0*/  F2FP.F16.F32.PACK_AB R12, RZ, R12 ;  /* 0x0000000cff0c723e */ /* 0x000fca00000000ff */
[----:B------:R3:W-:Y:S01]  /*22e0*/  @P0 STG.E.U16 desc[UR36][R10.64+0x2], R12 ;  /* 0x0000020c0a000986 */ /* 0x0007e2000c101524 */
[----:B------:R-:W-:Y:S05]  /*22f0*/  @!P2 BRA `(.L_x_35) ;  /* 0x000000000004a947 */ /* 0x000fea0003800000 */
[----:B------:R4:W5:Y:S02]  /*2300*/  LDG.E.LTC128B.U16 R152, desc[UR36][R6.64+0x10] ;  /* 0x0000102406987981 */ /* 0x000964000c1e1520 */
.L_x_35:
[----:B------:R-:W-:Y:S05]  /*2310*/  BSYNC B1 ;  /* 0x0000000000017941 */ /* 0x000fea0003800000 */
.L_x_34:
[----:B---3-5:R-:W-:Y:S01]  /*2320*/  HADD2.F32 R12, -RZ, R152.H0_H0 ;  /* 0x20000098ff0c7230 */ /* 0x028fe20000004100 */
        /* <DEDUP_REMOVED lines=9> */
.L_x_37:
[----:B------:R-:W-:Y:S05]  /*23c0*/  BSYNC B1 ;  /* 0x0000000000017941 */ /* 0x000fea0003800000 */
.L_x_36:
[----:B-----5:R-:W-:Y:S01]  /*23d0*/  HADD2.F32 R12, -RZ, R152.H0_H0 ;  /* 0x20000098ff0c7230 */ /* 0x020fe20000004100 */
[----:B------:R-:W-:Y:S01]  /*23e0*/  ISETP.GT.AND P1, PT, R0, 0x8, P1 ;  /* 0x000000080000780c */ /* 0x000fe20000f24270 */
[----:B------:R-:W-:Y:S03]  /*23f0*/  BSSY B1, `(.L_x_38) ;  /* 0x0000007000017945 */ /* 0x000fe60003800000 */
[----:B------:R-:W-:-:S04]  /*2400*/  FMUL R12, R12, R155 ;  /* 0x0000009b0c0c7220 */ /* 0x000fc80000400000 */
[----:B------:R-:W-:-:S05]  /*2410*/  FFMA R12, R29, R154, R12 ;  /* 0x0000009a1d0c7223 */ /* 0x000fca000000000c */
[----:B------:R-:W-:-:S05]  /*2420*/  F2FP.F16.F32.PACK_AB R12, RZ, R12 ;  /* 0x0000000cff0c723e */ /* 0x000fca00000000ff */
[----:B------:R0:W-:Y:S01]  /*2430*/  @P3 STG.E.U16 desc[UR36][R4.64+0x12], R12 ;  /* 0x0000120c04003986 */ /* 0x0001e2000c101524 */
[----:B------:R-:W-:Y:S05]  /*2440*/  @!P1 BRA `(.L_x_39) ;  /* 0x0000000000049947 */ /* 0x000fea0003800000 */
[----:B------:R0:W5:Y:S02]  /*2450*/  LDG.E.LTC128B.U16 R152, desc[UR36][R8.64+0x10] ;  /* 0x0000102408987981 */ /* 0x000164000c1e1520 */
.L_x_39:
[----:B------:R-:W-:Y:S05]  /*2460*/  BSYNC B1 ;  /* 0x0000000000017941 */ /* 0x000fea0003800000 */
.L_x_38:
[----:B0----5:R-:W-:Y:S01]  /*2470*/  HADD2.F32 R12, -RZ, R152.H0_H0 ;  /* 0x20000098ff0c7230 */ /* 0x021fe20000004100 */
[----:B------:R-:W-:Y:S01]  /*2480*/  ISETP.GT.AND P0, PT, R0, 0x8, P0 ;  /* 0x000000080000780c */ /* 0x000fe20000704270 */
[----:B------:R-:W-:Y:S03]  /*2490*/  BSSY B1, `(.L_x_40) ;  /* 0x0000007000017945 */ /* 0x000fe60003800000 */
[----:B---3--:R-:W-:-:S04]  /*24a0*/  FMUL R13, R12, R155 ;  /* 0x0000009b0c0d7220 */ /* 0x008fc80000400000 */
[----:B------:R-:W-:-:S05]  /*24b0*/  FFMA R13, R30, R154, R13 ;  /* 0x0000009a1e0d7223 */ /* 0x000fca000000000d */
[----:B------:R-:W-:-:S05]  /*24c0*/  F2FP.F16.F32.PACK_AB R13, RZ, R13 ;  /* 0x0000000dff0d723e */ /* 0x000fca00000000ff */
[----:B------:R0:W-:Y:S01]  /*24d0*/  @P1 STG.E.U16 desc[UR36][R10.64+0x10], R13 ;  /* 0x0000100d0a001986 */ /* 0x0001e2000c101524 */
[----:B------:R-:W-:Y:S05]  /*24e0*/  @!P0 BRA `(.L_x_41) ;  /* 0x0000000000048947 */ /* 0x000fea0003800000 */
[----:B------:R3:W5:Y:S02]  /*24f0*/  LDG.E.LTC128B.U16 R152, desc[UR36][R8.64+0x12] ;  /* 0x0000122408987981 */ /* 0x000764000c1e1520 */
.L_x_41:
[----:B------:R-:W-:Y:S05]  /*2500*/  BSYNC B1 ;  /* 0x0000000000017941 */ /* 0x000fea0003800000 */
.L_x_40:
        /* <DEDUP_REMOVED lines=10> */
.L_x_43:
[----:B------:R-:W-:Y:S05]  /*25b0*/  BSYNC B1 ;  /* 0x0000000000017941 */ /* 0x000fea0003800000 */
.L_x_42:
[----:B0----5:R-:W-:Y:S01]  /*25c0*/  HADD2.F32 R12, -RZ, R152.H0_H0 ;  /* 0x20000098ff0c7230 */ /* 0x021fe20000004100 */
        /* <DEDUP_REMOVED lines=9> */
.L_x_45:
[----:B------:R-:W-:Y:S05]  /*2660*/  BSYNC B1 ;  /* 0x0000000000017941 */ /* 0x000fea0003800000 */
.L_x_44:
        /* <DEDUP_REMOVED lines=9> */
.L_x_47:
[----:B------:R-:W-:Y:S05]  /*2700*/  BSYNC B1 ;  /* 0x0000000000017941 */ /* 0x000fea0003800000 */
.L_x_46:
[----:B0----5:R-:W-:Y:S01]  /*2710*/  HADD2.F32 R12, -RZ, R152.H0_H0 ;  /* 0x20000098ff0c7230 */ /* 0x021fe20000004100 */
        /* <DEDUP_REMOVED lines=8> */
.L_x_49:
[----:B------:R-:W-:Y:S05]  /*27a0*/  BSYNC B1 ;  /* 0x0000000000017941 */ /* 0x000fea0003800000 */
.L_x_48:
        /* <DEDUP_REMOVED lines=10> */
.L_x_51:
[----:B------:R-:W-:Y:S05]  /*2850*/  BSYNC B1 ;  /* 0x0000000000017941 */ /* 0x000fea0003800000 */
.L_x_50:
        /* <DEDUP_REMOVED lines=10> */
.L_x_53:
[----:B------:R-:W-:Y:S05]  /*2900*/  BSYNC B1 ;  /* 0x0000000000017941 */ /* 0x000fea0003800000 */
.L_x_52:
        /* <DEDUP_REMOVED lines=9> */
.L_x_55:
[----:B------:R-:W-:Y:S05]  /*29a0*/  BSYNC B1 ;  /* 0x0000000000017941 */ /* 0x000fea0003800000 */
.L_x_54:
        /* <DEDUP_REMOVED lines=9> */
.L_x_57:
[----:B------:R-:W-:Y:S05]  /*2a40*/  BSYNC B1 ;  /* 0x0000000000017941 */ /* 0x000fea0003800000 */
.L_x_56:
        /* <DEDUP_REMOVED lines=10> */
.L_x_59:
[----:B------:R-:W-:Y:S05]  /*2af0*/  BSYNC B1 ;  /* 0x0000000000017941 */ /* 0x000fea0003800000 */
.L_x_58:
        /* <DEDUP_REMOVED lines=10> */
.L_x_61:
[----:B------:R-:W-:Y:S05]  /*2ba0*/  BSYNC B1 ;  /* 0x0000000000017941 */ /* 0x000fea0003800000 */
.L_x_60:
        /* <DEDUP_REMOVED lines=9> */
.L_x_63:
[----:B------:R-:W-:Y:S05]  /*2c40*/  BSYNC B1 ;  /* 0x0000000000017941 */ /* 0x000fea0003800000 */
.L_x_62:
        /* <DEDUP_REMOVED lines=9> */
.L_x_65:
[----:B------:R-:W-:Y:S05]  /*2ce0*/  BSYNC B1 ;  /* 0x0000000000017941 */ /* 0x000fea0003800000 */
.L_x_64:
        /* <DEDUP_REMOVED lines=10> */
.L_x_67:
[----:B------:R-:W-:Y:S05]  /*2d90*/  BSYNC B1 ;  /* 0x0000000000017941 */ /* 0x000fea0003800000 */
.L_x_66:
        /* <DEDUP_REMOVED lines=10> */
.L_x_69:
[----:B------:R-:W-:Y:S05]  /*2e40*/  BSYNC B1 ;  /* 0x0000000000017941 */ /* 0x000fea0003800000 */
.L_x_68:
        /* <DEDUP_REMOVED lines=9> */
.L_x_71:
[----:B------:R-:W-:Y:S05]  /*2ee0*/  BSYNC B1 ;  /* 0x0000000000017941 */ /* 0x000fea0003800000 */
.L_x_70:
        /* <DEDUP_REMOVED lines=9> */
.L_x_73:
[----:B------:R-:W-:Y:S05]  /*2f80*/  BSYNC B1 ;  /* 0x0000000000017941 */ /* 0x000fea0003800000 */
.L_x_72:
        /* <DEDUP_REMOVED lines=10> */
.L_x_75:
[----:B------:R-:W-:Y:S05]  /*3030*/  BSYNC B1 ;  /* 0x0000000000017941 */ /* 0x000fea0003800000 */
.L_x_74:
        /* <DEDUP_REMOVED lines=10> */
.L_x_77:
[----:B------:R-:W-:Y:S05]  /*30e0*/  BSYNC B1 ;  /* 0x0000000000017941 */ /* 0x000fea0003800000 */
.L_x_76:
        /* <DEDUP_REMOVED lines=9> */
.L_x_79:
[----:B------:R-:W-:Y:S05]  /*3180*/  BSYNC B1 ;  /* 0x0000000000017941 */ /* 0x000fea0003800000 */
.L_x_78:
        /* <DEDUP_REMOVED lines=9> */
.L_x_81:
[----:B------:R-:W-:Y:S05]  /*3220*/  BSYNC B1 ;  /* 0x0000000000017941 */ /* 0x000fea0003800000 */
.L_x_80:
        /* <DEDUP_REMOVED lines=10> */
.L_x_83:
[----:B------:R-:W-:Y:S05]  /*32d0*/  BSYNC B1 ;  /* 0x0000000000017941 */ /* 0x000fea0003800000 */
.L_x_82:
        /* <DEDUP_REMOVED lines=10> */
.L_x_85:
[----:B------:R-:W-:Y:S05]  /*3380*/  BSYNC B1 ;  /* 0x0000000000017941 */ /* 0x000fea0003800000 */
.L_x_84:
        /* <DEDUP_REMOVED lines=9> */
.L_x_87:
[----:B------:R-:W-:Y:S05]  /*3420*/  BSYNC B1 ;  /* 0x0000000000017941 */ /* 0x000fea0003800000 */
.L_x_86:
        /* <DEDUP_REMOVED lines=9> */
.L_x_89:
[----:B------:R-:W-:Y:S05]  /*34c0*/  BSYNC B1 ;  /* 0x0000000000017941 */ /* 0x000fea0003800000 */
.L_x_88:
        /* <DEDUP_REMOVED lines=10> */
.L_x_91:
[----:B------:R-:W-:Y:S05]  /*3570*/  BSYNC B1 ;  /* 0x0000000000017941 */ /* 0x000fea0003800000 */
.L_x_90:
        /* <DEDUP_REMOVED lines=10> */
.L_x_93:
[----:B------:R-:W-:Y:S05]  /*3620*/  BSYNC B1 ;  /* 0x0000000000017941 */ /* 0x000fea0003800000 */
.L_x_92:
        /* <DEDUP_REMOVED lines=9> */
.L_x_95:
[----:B------:R-:W-:Y:S05]  /*36c0*/  BSYNC B1 ;  /* 0x0000000000017941 */ /* 0x000fea0003800000 */
.L_x_94:
        /* <DEDUP_REMOVED lines=9> */
.L_x_97:
[----:B------:R-:W-:Y:S05]  /*3760*/  BSYNC B1 ;  /* 0x0000000000017941 */ /* 0x000fea0003800000 */
.L_x_96:
        /* <DEDUP_REMOVED lines=10> */
.L_x_99:
[----:B------:R-:W-:Y:S05]  /*3810*/  BSYNC B1 ;  /* 0x0000000000017941 */ /* 0x000fea0003800000 */
.L_x_98:
        /* <DEDUP_REMOVED lines=10> */
.L_x_101:
[----:B------:R-:W-:Y:S05]  /*38c0*/  BSYNC B1 ;  /* 0x0000000000017941 */ /* 0x000fea0003800000 */
.L_x_100:
        /* <DEDUP_REMOVED lines=9> */
.L_x_103:
[----:B------:R-:W-:Y:S05]  /*3960*/  BSYNC B1 ;  /* 0x0000000000017941 */ /* 0x000fea0003800000 */
.L_x_102:
        /* <DEDUP_REMOVED lines=9> */
.L_x_105:
[----:B------:R-:W-:Y:S05]  /*3a00*/  BSYNC B1 ;  /* 0x0000000000017941 */ /* 0x000fea0003800000 */
.L_x_104:
        /* <DEDUP_REMOVED lines=10> */
.L_x_107:
[----:B------:R-:W-:Y:S05]  /*3ab0*/  BSYNC B1 ;  /* 0x0000000000017941 */ /* 0x000fea0003800000 */
.L_x_106:
        /* <DEDUP_REMOVED lines=10> */
.L_x_109:
[----:B------:R-:W-:Y:S05]  /*3b60*/  BSYNC B1 ;  /* 0x0000000000017941 */ /* 0x000fea0003800000 */
.L_x_108:
        /* <DEDUP_REMOVED lines=9> */
.L_x_111:
[----:B------:R-:W-:Y:S05]  /*3c00*/  BSYNC B1 ;  /* 0x0000000000017941 */ /* 0x000fea0003800000 */
.L_x_110:
        /* <DEDUP_REMOVED lines=9> */
.L_x_113:
[----:B------:R-:W-:Y:S05]  /*3ca0*/  BSYNC B1 ;  /* 0x0000000000017941 */ /* 0x000fea0003800000 */
.L_x_112:
        /* <DEDUP_REMOVED lines=10> */
.L_x_115:
[----:B------:R-:W-:Y:S05]  /*3d50*/  BSYNC B1 ;  /* 0x0000000000017941 */ /* 0x000fea0003800000 */
.L_x_114:
        /* <DEDUP_REMOVED lines=10> */
.L_x_117:
[----:B------:R-:W-:Y:S05]  /*3e00*/  BSYNC B1 ;  /* 0x0000000000017941 */ /* 0x000fea0003800000 */
.L_x_116:
        /* <DEDUP_REMOVED lines=9> */
.L_x_119:
[----:B------:R-:W-:Y:S05]  /*3ea0*/  BSYNC B1 ;  /* 0x0000000000017941 */ /* 0x000fea0003800000 */
.L_x_118:
        /* <DEDUP_REMOVED lines=9> */
.L_x_121:
[----:B------:R-:W-:Y:S05]  /*3f40*/  BSYNC B1 ;  /* 0x0000000000017941 */ /* 0x000fea0003800000 */
.L_x_120:
        /* <DEDUP_REMOVED lines=10> */
.L_x_123:
[----:B------:R-:W-:Y:S05]  /*3ff0*/  BSYNC B1 ;  /* 0x0000000000017941 */ /* 0x000fea0003800000 */
.L_x_122:
        /* <DEDUP_REMOVED lines=10> */
.L_x_125:
[----:B------:R-:W-:Y:S05]  /*40a0*/  BSYNC B1 ;  /* 0x0000000000017941 */ /* 0x000fea0003800000 */
.L_x_124:
        /* <DEDUP_REMOVED lines=9> */
.L_x_127:
[----:B------:R-:W-:Y:S05]  /*4140*/  BSYNC B1 ;  /* 0x0000000000017941 */ /* 0x000fea0003800000 */
.L_x_126:
        /* <DEDUP_REMOVED lines=9> */
.L_x_129:
[----:B------:R-:W-:Y:S05]  /*41e0*/  BSYNC B1 ;  /* 0x0000000000017941 */ /* 0x000fea0003800000 */
.L_x_128:
        /* <DEDUP_REMOVED lines=10> */
.L_x_131:
[----:B------:R-:W-:Y:S05]  /*4290*/  BSYNC B1 ;  /* 0x0000000000017941 */ /* 0x000fea0003800000 */
.L_x_130:
        /* <DEDUP_REMOVED lines=10> */
.L_x_133:
[----:B------:R-:W-:Y:S05]  /*4340*/  BSYNC B1 ;  /* 0x0000000000017941 */ /* 0x000fea0003800000 */
.L_x_132:
        /* <DEDUP_REMOVED lines=9> */
.L_x_135:
[----:B------:R-:W-:Y:S05]  /*43e0*/  BSYNC B1 ;  /* 0x0000000000017941 */ /* 0x000fea0003800000 */
.L_x_134:
        /* <DEDUP_REMOVED lines=9> */
.L_x_137:
[----:B------:R-:W-:Y:S05]  /*4480*/  BSYNC B1 ;  /* 0x0000000000017941 */ /* 0x000fea0003800000 */
.L_x_136:
        /* <DEDUP_REMOVED lines=10> */
.L_x_139:
[----:B------:R-:W-:Y:S05]  /*4530*/  BSYNC B1 ;  /* 0x0000000000017941 */ /* 0x000fea0003800000 */
.L_x_138:
        /* <DEDUP_REMOVED lines=10> */
.L_x_141:
[----:B------:R-:W-:Y:S05]  /*45e0*/  BSYNC B1 ;  /* 0x0000000000017941 */ /* 0x000fea0003800000 */
.L_x_140:
        /* <DEDUP_REMOVED lines=9> */
.L_x_143:
[----:B------:R-:W-:Y:S05]  /*4680*/  BSYNC B1 ;  /* 0x0000000000017941 */ /* 0x000fea0003800000 */
.L_x_142:
        /* <DEDUP_REMOVED lines=9> */
.L_x_145:
[----:B------:R-:W-:Y:S05]  /*4720*/  BSYNC B1 ;  /* 0x0000000000017941 */ /* 0x000fea0003800000 */
.L_x_144:
        /* <DEDUP_REMOVED lines=10> */
.L_x_147:
[----:B------:R-:W-:Y:S05]  /*47d0*/  BSYNC B1 ;  /* 0x0000000000017941 */ /* 0x000fea0003800000 */
.L_x_146:
        /* <DEDUP_REMOVED lines=10> */
.L_x_149:
[----:B------:R-:W-:Y:S05]  /*4880*/  BSYNC B1 ;  /* 0x0000000000017941 */ /* 0x000fea0003800000 */
.L_x_148:
        /* <DEDUP_REMOVED lines=9> */
.L_x_151:
[----:B------:R-:W-:Y:S05]  /*4920*/  BSYNC B1 ;  /* 0x0000000000017941 */ /* 0x000fea0003800000 */
.L_x_150:
        /* <DEDUP_REMOVED lines=9> */
.L_x_153:
[----:B------:R-:W-:Y:S05]  /*49c0*/  BSYNC B1 ;  /* 0x0000000000017941 */ /* 0x000fea0003800000 */
.L_x_152:
        /* <DEDUP_REMOVED lines=10> */
.L_x_155:
[----:B------:R-:W-:Y:S05]  /*4a70*/  BSYNC B1 ;  /* 0x0000000000017941 */ /* 0x000fea0003800000 */
.L_x_154:
        /* <DEDUP_REMOVED lines=10> */
.L_x_157:
[----:B------:R-:W-:Y:S05]  /*4b20*/  BSYNC B1 ;  /* 0x0000000000017941 */ /* 0x000fea0003800000 */
.L_x_156:
        /* <DEDUP_REMOVED lines=9> */
.L_x_159:
[----:B------:R-:W-:Y:S05]  /*4bc0*/  BSYNC B1 ;  /* 0x0000000000017941 */ /* 0x000fea0003800000 */
.L_x_158:
        /* <DEDUP_REMOVED lines=9> */
.L_x_161:
[----:B------:R-:W-:Y:S05]  /*4c60*/  BSYNC B1 ;  /* 0x0000000000017941 */ /* 0x000fea0003800000 */
.L_x_160:
        /* <DEDUP_REMOVED lines=10> */
.L_x_163:
[----:B------:R-:W-:Y:S05]  /*4d10*/  BSYNC B1 ;  /* 0x0000000000017941 */ /* 0x000fea0003800000 */
.L_x_162:
        /* <DEDUP_REMOVED lines=10> */
.L_x_165:
[----:B------:R-:W-:Y:S05]  /*4dc0*/  BSYNC B1 ;  /* 0x0000000000017941 */ /* 0x000fea0003800000 */
.L_x_164:
        /* <DEDUP_REMOVED lines=9> */
.L_x_167:
[----:B------:R-:W-:Y:S05]  /*4e60*/  BSYNC B1 ;  /* 0x0000000000017941 */ /* 0x000fea0003800000 */
.L_x_166:
        /* <DEDUP_REMOVED lines=9> */
.L_x_169:
[----:B------:R-:W-:Y:S05]  /*4f00*/  BSYNC B1 ;  /* 0x0000000000017941 */ /* 0x000fea0003800000 */
.L_x_168:
        /* <DEDUP_REMOVED lines=10> */
.L_x_171:
[----:B------:R-:W-:Y:S05]  /*4fb0*/  BSYNC B1 ;  /* 0x0000000000017941 */ /* 0x000fea0003800000 */
.L_x_170:
        /* <DEDUP_REMOVED lines=10> */
.L_x_173:
[----:B------:R-:W-:Y:S05]  /*5060*/  BSYNC B1 ;  /* 0x0000000000017941 */ /* 0x000fea0003800000 */
.L_x_172:
        /* <DEDUP_REMOVED lines=9> */
.L_x_175:
[----:B------:R-:W-:Y:S05]  /*5100*/  BSYNC B1 ;  /* 0x0000000000017941 */ /* 0x000fea0003800000 */
.L_x_174:
        /* <DEDUP_REMOVED lines=9> */
.L_x_177:
[----:B------:R-:W-:Y:S05]  /*51a0*/  BSYNC B1 ;  /* 0x0000000000017941 */ /* 0x000fea0003800000 */
.L_x_176:
        /* <DEDUP_REMOVED lines=10> */
.L_x_179:
[----:B------:R-:W-:Y:S05]  /*5250*/  BSYNC B1 ;  /* 0x0000000000017941 */ /* 0x000fea0003800000 */
.L_x_178:
        /* <DEDUP_REMOVED lines=10> */
.L_x_181:
[----:B------:R-:W-:Y:S05]  /*5300*/  BSYNC B1 ;  /* 0x0000000000017941 */ /* 0x000fea0003800000 */
.L_x_180:
        /* <DEDUP_REMOVED lines=9> */
.L_x_183:
[----:B------:R-:W-:Y:S05]  /*53a0*/  BSYNC B1 ;  /* 0x0000000000017941 */ /* 0x000fea0003800000 */
.L_x_182:
        /* <DEDUP_REMOVED lines=9> */
.L_x_185:
[----:B------:R-:W-:Y:S05]  /*5440*/  BSYNC B1 ;  /* 0x0000000000017941 */ /* 0x000fea0003800000 */
.L_x_184:
        /* <DEDUP_REMOVED lines=10> */
.L_x_187:
[----:B------:R-:W-:Y:S05]  /*54f0*/  BSYNC B1 ;  /* 0x0000000000017941 */ /* 0x000fea0003800000 */
.L_x_186:
        /* <DEDUP_REMOVED lines=10> */
.L_x_189:
[----:B------:R-:W-:Y:S05]  /*55a0*/  BSYNC B1 ;  /* 0x0000000000017941 */ /* 0x000fea0003800000 */
.L_x_188:
        /* <DEDUP_REMOVED lines=9> */
.L_x_191:
[----:B------:R-:W-:Y:S05]  /*5640*/  BSYNC B1 ;  /* 0x0000000000017941 */ /* 0x000fea0003800000 */
.L_x_190:
        /* <DEDUP_REMOVED lines=9> */
.L_x_193:
[----:B------:R-:W-:Y:S05]  /*56e0*/  BSYNC B1 ;  /* 0x0000000000017941 */ /* 0x000fea0003800000 */
.L_x_192:
        /* <DEDUP_REMOVED lines=10> */
.L_x_195:
[----:B------:R-:W-:Y:S05]  /*5790*/  BSYNC B1 ;  /* 0x0000000000017941 */ /* 0x000fea0003800000 */
.L_x_194:
        /* <DEDUP_REMOVED lines=10> */
.L_x_197:
[----:B------:R-:W-:Y:S05]  /*5840*/  BSYNC B1 ;  /* 0x0000000000017941 */ /* 0x000fea0003800000 */
.L_x_196:
        /* <DEDUP_REMOVED lines=9> */
.L_x_199:
[----:B------:R-:W-:Y:S05]  /*58e0*/  BSYNC B1 ;  /* 0x0000000000017941 */ /* 0x000fea0003800000 */
.L_x_198:
        /* <DEDUP_REMOVED lines=9> */
.L_x_201:
[----:B------:R-:W-:Y:S05]  /*5980*/  BSYNC B1 ;  /* 0x0000000000017941 */ /* 0x000fea0003800000 */
.L_x_200:
        /* <DEDUP_REMOVED lines=10> */
.L_x_203:
[----:B------:R-:W-:Y:S05]  /*5a30*/  BSYNC B1 ;  /* 0x0000000000017941 */ /* 0x000fea0003800000 */
.L_x_202:
        /* <DEDUP_REMOVED lines=10> */
.L_x_205:
[----:B------:R-:W-:Y:S05]  /*5ae0*/  BSYNC B1 ;  /* 0x0000000000017941 */ /* 0x000fea0003800000 */
.L_x_204:
        /* <DEDUP_REMOVED lines=9> */
.L_x_207:
[----:B------:R-:W-:Y:S05]  /*5b80*/  BSYNC B1 ;  /* 0x0000000000017941 */ /* 0x000fea0003800000 */
.L_x_206:
        /* <DEDUP_REMOVED lines=9> */
.L_x_209:
[----:B------:R-:W-:Y:S05]  /*5c20*/  BSYNC B1 ;  /* 0x0000000000017941 */ /* 0x000fea0003800000 */
.L_x_208:
        /* <DEDUP_REMOVED lines=10> */
.L_x_211:
[----:B------:R-:W-:Y:S05]  /*5cd0*/  BSYNC B1 ;  /* 0x0000000000017941 */ /* 0x000fea0003800000 */
.L_x_210:
        /* <DEDUP_REMOVED lines=10> */
.L_x_213:
[----:B------:R-:W-:Y:S05]  /*5d80*/  BSYNC B1 ;  /* 0x0000000000017941 */ /* 0x000fea0003800000 */
.L_x_212:
        /* <DEDUP_REMOVED lines=9> */
.L_x_215:
[----:B------:R-:W-:Y:S05]  /*5e20*/  BSYNC B1 ;  /* 0x0000000000017941 */ /* 0x000fea0003800000 */
.L_x_214:
        /* <DEDUP_REMOVED lines=9> */
.L_x_217:
[----:B------:R-:W-:Y:S05]  /*5ec0*/  BSYNC B1 ;  /* 0x0000000000017941 */ /* 0x000fea0003800000 */
.L_x_216:
        /* <DEDUP_REMOVED lines=10> */
.L_x_219:
[----:B------:R-:W-:Y:S05]  /*5f70*/  BSYNC B1 ;  /* 0x0000000000017941 */ /* 0x000fea0003800000 */
.L_x_218:
        /* <DEDUP_REMOVED lines=10> */
.L_x_221:
[----:B------:R-:W-:Y:S05]  /*6020*/  BSYNC B1 ;  /* 0x0000000000017941 */ /* 0x000fea0003800000 */
.L_x_220:
        /* <DEDUP_REMOVED lines=9> */
.L_x_223:
[----:B------:R-:W-:Y:S05]  /*60c0*/  BSYNC B1 ;  /* 0x0000000000017941 */ /* 0x000fea0003800000 */
.L_x_222:
        /* <DEDUP_REMOVED lines=9> */
.L_x_225:
[----:B------:R-:W-:Y:S05]  /*6160*/  BSYNC B1 ;  /* 0x0000000000017941 */ /* 0x000fea0003800000 */
.L_x_224:
        /* <DEDUP_REMOVED lines=10> */
.L_x_227:
[----:B------:R-:W-:Y:S05]  /*6210*/  BSYNC B1 ;  /* 0x0000000000017941 */ /* 0x000fea0003800000 */
.L_x_226:
        /* <DEDUP_REMOVED lines=10> */
.L_x_229:
[----:B------:R-:W-:Y:S05]  /*62c0*/  BSYNC B1 ;  /* 0x0000000000017941 */ /* 0x000fea0003800000 */
.L_x_228:
        /* <DEDUP_REMOVED lines=9> */
.L_x_231:
[----:B------:R-:W-:Y:S05]  /*6360*/  BSYNC B1 ;  /* 0x0000000000017941 */ /* 0x000fea0003800000 */
.L_x_230:
        /* <DEDUP_REMOVED lines=9> */
.L_x_233:
[----:B------:R-:W-:Y:S05]  /*6400*/  BSYNC B1 ;  /* 0x0000000000017941 */ /* 0x000fea0003800000 */
.L_x_232:
        /* <DEDUP_REMOVED lines=10> */
.L_x_235:
[----:B------:R-:W-:Y:S05]  /*64b0*/  BSYNC B1 ;  /* 0x0000000000017941 */ /* 0x000fea0003800000 */
.L_x_234:
        /* <DEDUP_REMOVED lines=10> */
.L_x_237:
[----:B------:R-:W-:Y:S05]  /*6560*/  BSYNC B1 ;  /* 0x0000000000017941 */ /* 0x000fea0003800000 */
.L_x_236:
        /* <DEDUP_REMOVED lines=9> */
.L_x_239:
[----:B------:R-:W-:Y:S05]  /*6600*/  BSYNC B1 ;  /* 0x0000000000017941 */ /* 0x000fea0003800000 */
.L_x_238:
        /* <DEDUP_REMOVED lines=9> */
.L_x_241:
[----:B------:R-:W-:Y:S05]  /*66a0*/  BSYNC B1 ;  /* 0x0000000000017941 */ /* 0x000fea0003800000 */
.L_x_240:
        /* <DEDUP_REMOVED lines=10> */
.L_x_243:
[----:B------:R-:W-:Y:S05]  /*6750*/  BSYNC B1 ;  /* 0x0000000000017941 */ /* 0x000fea0003800000 */
.L_x_242:
        /* <DEDUP_REMOVED lines=10> */
.L_x_245:
[----:B------:R-:W-:Y:S05]  /*6800*/  BSYNC B1 ;  /* 0x0000000000017941 */ /* 0x000fea0003800000 */
.L_x_244:
        /* <DEDUP_REMOVED lines=9> */
.L_x_247:
[----:B------:R-:W-:Y:S05]  /*68a0*/  BSYNC B1 ;  /* 0x0000000000017941 */ /* 0x000fea0003800000 */
.L_x_246:
        /* <DEDUP_REMOVED lines=9> */
.L_x_249:
[----:B------:R-:W-:Y:S05]  /*6940*/  BSYNC B1 ;  /* 0x0000000000017941 */ /* 0x000fea0003800000 */
.L_x_248:
        /* <DEDUP_REMOVED lines=10> */
.L_x_251:
[----:B------:R-:W-:Y:S05]  /*69f0*/  BSYNC B1 ;  /* 0x0000000000017941 */ /* 0x000fea0003800000 */
.L_x_250:
        /* <DEDUP_REMOVED lines=10> */
.L_x_253:
[----:B------:R-:W-:Y:S05]  /*6aa0*/  BSYNC B1 ;  /* 0x0000000000017941 */ /* 0x000fea0003800000 */
.L_x_252:
        /* <DEDUP_REMOVED lines=9> */
.L_x_255:
[----:B------:R-:W-:Y:S05]  /*6b40*/  BSYNC B1 ;  /* 0x0000000000017941 */ /* 0x000fea0003800000 */
.L_x_254:
        /* <DEDUP_REMOVED lines=9> */
.L_x_257:
[----:B------:R-:W-:Y:S05]  /*6be0*/  BSYNC B1 ;  /* 0x0000000000017941 */ /* 0x000fea0003800000 */
.L_x_256:
        /* <DEDUP_REMOVED lines=10> */
.L_x_259:
[----:B------:R-:W-:Y:S05]  /*6c90*/  BSYNC B1 ;  /* 0x0000000000017941 */ /* 0x000fea0003800000 */
.L_x_258:
        /* <DEDUP_REMOVED lines=10> */
.L_x_261:
[----:B------:R-:W-:Y:S05]  /*6d40*/  BSYNC B1 ;  /* 0x0000000000017941 */ /* 0x000fea0003800000 */
.L_x_260:
        /* <DEDUP_REMOVED lines=9> */
.L_x_263:
[----:B------:R-:W-:Y:S05]  /*6de0*/  BSYNC B1 ;  /* 0x0000000000017941 */ /* 0x000fea0003800000 */
.L_x_262:
        /* <DEDUP_REMOVED lines=9> */
.L_x_265:
[----:B------:R-:W-:Y:S05]  /*6e80*/  BSYNC B1 ;  /* 0x0000000000017941 */ /* 0x000fea0003800000 */
.L_x_264:
        /* <DEDUP_REMOVED lines=10> */
.L_x_267:
[----:B------:R-:W-:Y:S05]  /*6f30*/  BSYNC B1 ;  /* 0x0000000000017941 */ /* 0x000fea0003800000 */
.L_x_266:
        /* <DEDUP_REMOVED lines=10> */
.L_x_269:
[----:B------:R-:W-:Y:S05]  /*6fe0*/  BSYNC B1 ;  /* 0x0000000000017941 */ /* 0x000fea0003800000 */
.L_x_268:
        /* <DEDUP_REMOVED lines=9> */
.L_x_271:
[----:B------:R-:W-:Y:S05]  /*7080*/  BSYNC B1 ;  /* 0x0000000000017941 */ /* 0x000fea0003800000 */
.L_x_270:
        /* <DEDUP_REMOVED lines=9> */
.L_x_273:
[----:B------:R-:W-:Y:S05]  /*7120*/  BSYNC B1 ;  /* 0x0000000000017941 */ /* 0x000fea0003800000 */
.L_x_272:
        /* <DEDUP_REMOVED lines=10> */
.L_x_275:
[----:B------:R-:W-:Y:S05]  /*71d0*/  BSYNC B1 ;  /* 0x0000000000017941 */ /* 0x000fea0003800000 */
.L_x_274:
        /* <DEDUP_REMOVED lines=10> */
.L_x_277:
[----:B------:R-:W-:Y:S05]  /*7280*/  BSYNC B1 ;  /* 0x0000000000017941 */ /* 0x000fea0003800000 */
.L_x_276:
[----:B01--45:R-:W-:Y:S01]  /*7290*/  HADD2.F32 R6, -RZ, R152.H0_H0 ;  /* 0x20000098ff067230 */ /* 0x033fe20000004100 */
        /* <DEDUP_REMOVED lines=8> */
.L_x_279:
[----:B------:R-:W-:Y:S05]  /*7320*/  BSYNC B1 ;  /* 0x0000000000017941 */ /* 0x000fea0003800000 */
.L_x_278:
[----:B0-2--5:R-:W-:Y:S01]  /*7330*/  HADD2.F32 R4, -RZ, R152.H0_H0 ;  /* 0x20000098ff047230 */ /* 0x025fe20000004100 */
[----:B------:R-:W-:Y:S01]  /*7340*/  ISETP.GT.AND P0, PT, R0, 0x8, P0 ;  /* 0x000000080000780c */ /* 0x000fe20000704270 */
[----:B------:R-:W-:Y:S01]  /*7350*/  @P1 IMAD.MOV.U32 R5, RZ, RZ, R11 ;  /* 0x000000ffff051224 */ /* 0x000fe200078e000b */
[----:B------:R-:W-:Y:S02]  /*7360*/  BSSY B1, `(.L_x_280) ;  /* 0x0000008000017945 */ /* 0x000fe40003800000 */
[----:B------:R-:W-:Y:S01]  /*7370*/  FMUL R3, R4, R155 ;  /* 0x0000009b04037220 */ /* 0x000fe20000400000 */
[----:B------:R-:W-:-:S03]  /*7380*/  @P1 IMAD.MOV.U32 R4, RZ, RZ, R10 ;  /* 0x000000ffff041224 */ /* 0x000fc600078e000a */
[----:B------:R-:W-:-:S05]  /*7390*/  FFMA R3, R150, R154, R3 ;  /* 0x0000009a96037223 */ /* 0x000fca0000000003 */
[----:B------:R-:W-:-:S05]  /*73a0*/  F2FP.F16.F32.PACK_AB R3, RZ, R3 ;  /* 0x00000003ff03723e */ /* 0x000fca00000000ff */
[----:B------:R0:W-:Y:S01]  /*73b0*/  @P1 STG.E.U16 desc[UR36][R4.64+0x1f0], R3 ;  /* 0x0001f00304001986 */ /* 0x0001e2000c101524 */
[----:B------:R-:W-:Y:S05]  /*73c0*/  @!P0 BRA `(.L_x_281) ;  /* 0x0000000000048947 */ /* 0x000fea0003800000 */
[----:B------:R2:W5:Y:S02]  /*73d0*/  LDG.E.LTC128B.U16 R152, desc[UR36][R8.64+0x1f2] ;  /* 0x0001f22408987981 */ /* 0x000564000c1e1520 */
.L_x_281:
[----:B------:R-:W-:Y:S05]  /*73e0*/  BSYNC B1 ;  /* 0x0000000000017941 */ /* 0x000fea0003800000 */
.L_x_280:
[----:B------:R-:W-:Y:S05]  /*73f0*/  @!P0 BRA `(.L_x_282) ;  /* 0x0000002400308947 */ /* 0x000fea0003800000 */
[----:B-----5:R-:W-:-:S05]  /*7400*/  HADD2.F32 R152, -RZ, R152.H0_H0 ;  /* 0x20000098ff987230 */ /* 0x020fca0000004100 */
[----:B------:R-:W-:-:S04]  /*7410*/  FMUL R152, R152, R155 ;  /* 0x0000009b98987220 */ /* 0x000fc80000400000 */
[----:B------:R-:W-:-:S05]  /*7420*/  FFMA R152, R151, R154, R152 ;  /* 0x0000009a97987223 */ /* 0x000fca0000000098 */
[----:B------:R-:W-:-:S05]  /*7430*/  F2FP.F16.F32.PACK_AB R152, RZ, R152 ;  /* 0x00000098ff98723e */ /* 0x000fca00000000ff */
[----:B------:R4:W-:Y:S01]  /*7440*/  STG.E.U16 desc[UR36][R10.64+0x1f2], R152 ;  /* 0x0001f2980a007986 */ /* 0x0009e2000c101524 */
[----:B------:R-:W-:Y:S05]  /*7450*/  BRA `(.L_x_282) ;  /* 0x0000002400187947 */ /* 0x000fea0003800000 */
.L_x_29:
[----:B------:R-:W-:Y:S01]  /*7460*/  ISETP.GT.AND P0, PT, R3, 0x1, PT ;  /* 0x000000010300780c */ /* 0x000fe20003f04270 */
[----:B------:R-:W-:Y:S01]  /*7470*/  ULDC.64 UR4, c[0x0][0x5c0] ;  /* 0x0001700000047ab9 */ /* 0x000fe20000000a00 */
[-C--:B------:R-:W-:Y:S01]  /*7480*/  FMUL R24, R24, R154.reuse ;  /* 0x0000009a18187220 */ /* 0x080fe20000400000 */
[-C--:B------:R-:W-:Y:S01]  /*7490*/  FMUL R25, R25, R154.reuse ;  /* 0x0000009a19197220 */ /* 0x080fe20000400000 */
[----:B------:R-:W-:Y:S01]  /*74a0*/  ISETP.GT.AND P3, PT, R0, RZ, P0 ;  /* 0x000000ff0000720c */ /* 0x000fe20000764270 */
[-C--:B------:R-:W-:Y:S01]  /*74b0*/  FMUL R26, R26, R154.reuse ;  /* 0x0000009a1a1a7220 */ /* 0x080fe20000400000 */
[----:B------:R-:W-:Y:S01]  /*74c0*/  LEA R4, P4, R160, UR4, 0x1 ;  /* 0x00000004a0047c11 */ /* 0x000fe2000f8808ff */
[----:B------:R-:W-:Y:S01]  /*74d0*/  FMUL R27, R27, R154 ;  /* 0x0000009a1b1b7220 */ /* 0x000fe20000400000 */
[----:B------:R-:W-:Y:S01]  /*74e0*/  F2FP.F16.F32.PACK_AB R24, RZ, R24 ;  /* 0x00000018ff18723e */ /* 0x000fe200000000ff */
[-C--:B------:R-:W-:Y:S01]  /*74f0*/  FMUL R28, R28, R154.reuse ;  /* 0x0000009a1c1c7220 */ /* 0x080fe20000400000 */
[----:B------:R-:W-:Y:S01]  /*7500*/  LEA.HI.X R5, R160, UR5, R169, 0x1, P4 ;  /* 0x00000005a0057c11 */ /* 0x000fe2000a0f0ca9 */
[-C--:B------:R-:W-:Y:S01]  /*7510*/  FMUL R29, R29, R154.reuse ;  /* 0x0000009a1d1d7220 */ /* 0x080fe20000400000 */
[----:B------:R-:W-:Y:S01]  /*7520*/  F2FP.F16.F32.PACK_AB R25, RZ, R25 ;  /* 0x00000019ff19723e */ /* 0x000fe200000000ff */
[-C--:B------:R-:W-:Y:S01]  /*7530*/  FMUL R30, R30, R154.reuse ;  /* 0x0000009a1e1e7220 */ /* 0x080fe20000400000 */
[----:B------:R-:W-:Y:S01]  /*7540*/  SHF.L.U64.HI R11, R10, 0x4, R11 ;  /* 0x000000040a0b7819 */ /* 0x000fe2000001020b */
[----:B------:R-:W-:Y:S01]  /*7550*/  @P1 STG.E.U16 desc[UR36][R4.64], R24 ;  /* 0x0000001804001986 */ /* 0x000fe2000c101524 */
[----:B------:R-:W-:Y:S01]  /*7560*/  ISETP.GT.AND P1, PT, R3, 0x8, PT ;  /* 0x000000080300780c */ /* 0x000fe20003f24270 */
[----:B------:R-:W-:Y:S01]  /*7570*/  FMUL R31, R31, R154 ;  /* 0x0000009a1f1f7220 */ /* 0x000fe20000400000 */
[----:B------:R-:W-:Y:S01]  /*7580*/  ISETP.GT.AND P4, PT, R0, 0x8, P0 ;  /* 0x000000080000780c */ /* 0x000fe20000784270 */
[----:B------:R-:W-:Y:S01]  /*7590*/  @P3 STG.E.U16 desc[UR36][R4.64+0x2], R25 ;  /* 0x0000021904003986 */ /* 0x000fe2000c101524 */
[----:B------:R-:W-:Y:S01]  /*75a0*/  LEA R6, P3, R10, R4, 0x4 ;  /* 0x000000040a067211 */ /* 0x000fe200078620ff */
[-C--:B------:R-:W-:Y:S01]  /*75b0*/  FMUL R32, R32, R154.reuse ;  /* 0x0000009a20207220 */ /* 0x080fe20000400000 */
[C---:B------:R-:W-:Y:S01]  /*75c0*/  ISETP.GT.AND P2, PT, R0.reuse, 0x8, P2 ;  /* 0x000000080000780c */ /* 0x040fe20001744270 */
[-C--:B------:R-:W-:Y:S01]  /*75d0*/  FMUL R33, R33, R154.reuse ;  /* 0x0000009a21217220 */ /* 0x080fe20000400000 */
[----:B------:R-:W-:Y:S01]  /*75e0*/  ISETP.GT.AND P0, PT, R3, 0x9, PT ;  /* 0x000000090300780c */ /* 0x000fe20003f04270 */
[----:B------:R-:W-:Y:S01]  /*75f0*/  IMAD.X R7, R11, 0x1, R5, P3 ;  /* 0x000000010b077824 */ /* 0x000fe200018e0605 */
[----:B------:R-:W-:Y:S01]  /*7600*/  ISETP.GT.AND P5, PT, R0, RZ, P1 ;  /* 0x000000ff0000720c */ /* 0x000fe20000fa4270 */
[-C--:B------:R-:W-:Y:S01]  /*7610*/  FMUL R34, R34, R154.reuse ;  /* 0x0000009a22227220 */ /* 0x080fe20000400000 */
[----:B------:R-:W-:Y:S01]  /*7620*/  ISETP.GT.AND P3, PT, R0, RZ, P0 ;  /* 0x000000ff0000720c */ /* 0x000fe20000764270 */
[----:B------:R-:W-:Y:S01]  /*7630*/  FMUL R35, R35, R154 ;  /* 0x0000009a23237220 */ /* 0x000fe20000400000 */
[----:B------:R-:W-:Y:S01]  /*7640*/  F2FP.F16.F32.PACK_AB R26, RZ, R26 ;  /* 0x0000001aff1a723e */ /* 0x000fe200000000ff */
[-C--:B------:R-:W-:Y:S01]  /*7650*/  FMUL R36, R36, R154.reuse ;  /* 0x0000009a24247220 */ /* 0x080fe20000400000 */
[----:B------:R-:W-:Y:S01]  /*7660*/  F2FP.F16.F32.PACK_AB R27, RZ, R27 ;  /* 0x0000001bff1b723e */ /* 0x000fe200000000ff */
[----:B------:R-:W-:Y:S01]  /*7670*/  FMUL R37, R37, R154 ;  /* 0x0000009a25257220 */ /* 0x000fe20000400000 */
[----:B------:R-:W-:Y:S01]  /*7680*/  F2FP.F16.F32.PACK_AB R28, RZ, R28 ;  /* 0x0000001cff1c723e */ /* 0x000fe200000000ff */
[----:B------:R-:W-:Y:S01]  /*7690*/  @P2 STG.E.U16 desc[UR36][R6.64], R26 ;  /* 0x0000001a06002986 */ /* 0x000fe2000c101524 */
[----:B------:R-:W-:Y:S01]  /*76a0*/  F2FP.F16.F32.PACK_AB R29, RZ, R29 ;  /* 0x0000001dff1d723e */ /* 0x000fe200000000ff */
[-C--:B------:R-:W-:Y:S01]  /*76b0*/  FMUL R38, R38, R154.reuse ;  /* 0x0000009a26267220 */ /* 0x080fe20000400000 */
[C---:B------:R-:W-:Y:S01]  /*76c0*/  ISETP.GT.AND P2, PT, R0.reuse, 0x8, P1 ;  /* 0x000000080000780c */ /* 0x040fe20000f44270 */
[----:B------:R-:W-:Y:S01]  /*76d0*/  @P4 STG.E.U16 desc[UR36][R6.64+0x2], R27 ;  /* 0x0000021b06004986 */ /* 0x000fe2000c101524 */
[----:B------:R-:W-:Y:S01]  /*76e0*/  ISETP.GT.AND P1, PT, R3, 0x10, PT ;  /* 0x000000100300780c */ /* 0x000fe20003f24270 */
[----:B------:R-:W-:Y:S01]  /*76f0*/  FMUL R39, R39, R154 ;  /* 0x0000009a27277220 */ /* 0x000fe20000400000 */
[----:B------:R-:W-:Y:S01]  /*7700*/  F2FP.F16.F32.PACK_AB R30, RZ, R30 ;  /* 0x0000001eff1e723e */ /* 0x000fe200000000ff */
[----:B------:R-:W-:Y:S01]  /*7710*/  @P5 STG.E.U16 desc[UR36][R4.64+0x10], R28 ;  /* 0x0000101c04005986 */ /* 0x000fe2000c101524 */
[----:B------:R-:W-:Y:S01]  /*7720*/  ISETP.GT.AND P4, PT, R0, RZ, P1 ;  /* 0x000000ff0000720c */ /* 0x000fe20000f84270 */
[-C--:B------:R-:W-:Y:S01]  /*7730*/  FMUL R40, R40, R154.reuse ;  /* 0x0000009a28287220 */ /* 0x080fe20000400000 */
[----:B------:R-:W-:Y:S01]  /*7740*/  F2FP.F16.F32.PACK_AB R31, RZ, R31 ;  /* 0x0000001fff1f723e */ /* 0x000fe200000000ff */
[----:B------:R-:W-:Y:S01]  /*7750*/  @P3 STG.E.U16 desc[UR36][R4.64+0x12], R29 ;  /* 0x0000121d04003986 */ /* 0x000fe2000c101524 */
[----:B------:R-:W-:Y:S01]  /*7760*/  ISETP.GT.AND P3, PT, R0, 0x8, P0 ;  /* 0x000000080000780c */ /* 0x000fe20000764270 */
[----:B------:R-:W-:Y:S01]  /*7770*/  FMUL R41, R41, R154 ;  /* 0x0000009a29297220 */ /* 0x000fe20000400000 */
[----:B------:R-:W-:Y:S01]  /*7780*/  ISETP.GT.AND P0, PT, R3, 0x11, PT ;  /* 0x000000110300780c */ /* 0x000fe20003f04270 */
[----:B------:R-:W-:Y:S01]  /*7790*/  @P2 STG.E.U16 desc[UR36][R6.64+0x10], R30 ;  /* 0x0000101e06002986 */ /* 0x000fe2000c101524 */
[----:B------:R-:W-:Y:S01]  /*77a0*/  F2FP.F16.F32.PACK_AB R32, RZ, R32 ;  /* 0x00000020ff20723e */ /* 0x000fe200000000ff */
[-C--:B------:R-:W-:Y:S01]  /*77b0*/  FMUL R42, R42, R154.reuse ;  /* 0x0000009a2a2a7220 */ /* 0x080fe20000400000 */
[C---:B------:R-:W-:Y:S01]  /*77c0*/  ISETP.GT.AND P5, PT, R0.reuse, RZ, P0 ;  /* 0x000000ff0000720c */ /* 0x040fe200007a4270 */
[-C--:B------:R-:W-:Y:S01]  /*77d0*/  FMUL R43, R43, R154.reuse ;  /* 0x0000009a2b2b7220 */ /* 0x080fe20000400000 */
[----:B------:R-:W-:Y:S01]  /*77e0*/  ISETP.GT.AND P2, PT, R0, 0x8, P1 ;  /* 0x000000080000780c */ /* 0x000fe20000f44270 */
[-C--:B------:R-:W-:Y:S01]  /*77f0*/  FMUL R44, R44, R154.reuse ;  /* 0x0000009a2c2c7220 */ /* 0x080fe20000400000 */
[----:B------:R-:W-:Y:S01]  /*7800*/  ISETP.GT.AND P1, PT, R3, 0x18, PT ;  /* 0x000000180300780c */ /* 0x000fe20003f24270 */
[-C--:B------:R-:W-:Y:S01]  /*7810*/  FMUL R45, R45, R154.reuse ;  /* 0x0000009a2d2d7220 */ /* 0x080fe20000400000 */
[----:B------:R-:W-:Y:S01]  /*7820*/  F2FP.F16.F32.PACK_AB R33, RZ, R33 ;  /* 0x00000021ff21723e */ /* 0x000fe200000000ff */
[----:B------:R-:W-:Y:S01]  /*7830*/  @P3 STG.E.U16 desc[UR36][R6.64+0x12], R31 ;  /* 0x0000121f06003986 */ /* 0x000fe2000c101524 */
[----:B------:R-:W-:Y:S01]  /*7840*/  ISETP.GT.AND P3, PT, R0, 0x8, P0 ;  /* 0x000000080000780c */ /* 0x000fe20000764270 */
[-C--:B------:R-:W-:Y:S01]  /*7850*/  FMUL R46, R46, R154.reuse ;  /* 0x0000009a2e2e7220 */ /* 0x080fe20000400000 */
[----:B------:R-:W-:Y:S01]  /*7860*/  ISETP.GT.AND P0, PT, R3, 0x19, PT ;  /* 0x000000190300780c */ /* 0x000fe20003f04270 */
[----:B------:R-:W-:Y:S01]  /*7870*/  @P4 STG.E.U16 desc[UR36][R4.64+0x20], R32 ;  /* 0x0000202004004986 */ /* 0x000fe2000c101524 */
[C---:B------:R-:W-:Y:S01]  /*7880*/  ISETP.GT.AND P4, PT, R0.reuse, RZ, P1 ;  /* 0x000000ff0000720c */ /* 0x040fe20000f84270 */
[----:B------:R-:W-:Y:S01]  /*7890*/  FMUL R47, R47, R154 ;  /* 0x0000009a2f2f7220 */ /* 0x000fe20000400000 */
[----:B------:R-:W-:Y:S01]  /*78a0*/  F2FP.F16.F32.PACK_AB R34, RZ, R34 ;  /* 0x00000022ff22723e */ /* 0x000fe200000000ff */
[----:B------:R-:W-:Y:S01]  /*78b0*/  @P5 STG.E.U16 desc[UR36][R4.64+0x22], R33 ;  /* 0x0000222104005986 */ /* 0x000fe2000c101524 */
[----:B------:R-:W-:Y:S01]  /*78c0*/  ISETP.GT.AND P5, PT, R0, RZ, P0 ;  /* 0x000000ff0000720c */ /* 0x000fe200007a4270 */
[----:B------:R-:W-:Y:S01]  /*78d0*/  FMUL R48, R48, R154 ;  /* 0x0000009a30307220 */ /* 0x000fe20000400000 */
[----:B------:R-:W-:Y:S01]  /*78e0*/  F2FP.F16.F32.PACK_AB R35, RZ, R35 ;  /* 0x00000023ff23723e */ /* 0x000fe200000000ff */
[----:B------:R-:W-:Y:S01]  /*78f0*/  @P2 STG.E.U16 desc[UR36][R6.64+0x20], R34 ;  /* 0x0000202206002986 */ /* 0x000fe2000c101524 */
[----:B------:R-:W-:Y:S01]  /*7900*/  F2FP.F16.F32.PACK_AB R36, RZ, R36 ;  /* 0x00000024ff24723e */ /* 0x000fe200000000ff */
[-C--:B------:R-:W-:Y:S01]  /*7910*/  FMUL R49, R49, R154.reuse ;  /* 0x0000009a31317220 */ /* 0x080fe20000400000 */
[----:B------:R-:W-:Y:S01]  /*7920*/  ISETP.GT.AND P2, PT, R0, 0x8, P1 ;  /* 0x000000080000780c */ /* 0x000fe20000f44270 */
[----:B------:R-:W-:Y:S01]  /*7930*/  @P3 STG.E.U16 desc[UR36][R6.64+0x22], R35 ;  /* 0x0000222306003986 */ /* 0x000fe2000c101524 */
[----:B------:R-:W-:Y:S01]  /*7940*/  ISETP.GT.AND P1, PT, R3, 0x20, PT ;  /* 0x000000200300780c */ /* 0x000fe20003f24270 */
[-C--:B------:R-:W-:Y:S01]  /*7950*/  FMUL R50, R50, R154.reuse ;  /* 0x0000009a32327220 */ /* 0x080fe20000400000 */
[----:B------:R-:W-:Y:S01]  /*7960*/  F2FP.F16.F32.PACK_AB R37, RZ, R37 ;  /* 0x00000025ff25723e */ /* 0x000fe200000000ff */
[----:B------:R-:W-:Y:S01]  /*7970*/  @P4 STG.E.U16 desc[UR36][R4.64+0x30], R36 ;  /* 0x0000302404004986 */ /* 0x000fe2000c101524 */
[C---:B------:R-:W-:Y:S01]  /*7980*/  ISETP.GT.AND P3, PT, R0.reuse, 0x8, P0 ;  /* 0x000000080000780c */ /* 0x040fe20000764270 */
[-C--:B------:R-:W-:Y:S01]  /*7990*/  FMUL R51, R51, R154.reuse ;  /* 0x0000009a33337220 */ /* 0x080fe20000400000 */
[----:B------:R-:W-:Y:S01]  /*79a0*/  ISETP.GT.AND P0, PT, R3, 0x21, PT ;  /* 0x000000210300780c */ /* 0x000fe20003f04270 */
[----:B------:R-:W-:Y:S01]  /*79b0*/  @P5 STG.E.U16 desc[UR36][R4.64+0x32], R37 ;  /* 0x0000322504005986 */ /* 0x000fe2000c101524 */
[----:B------:R-:W-:Y:S01]  /*79c0*/  ISETP.GT.AND P4, PT, R0, RZ, P1 ;  /* 0x000000ff0000720c */ /* 0x000fe20000f84270 */
[----:B------:R-:W-:Y:S01]  /*79d0*/  FMUL R52, R52, R154 ;  /* 0x0000009a34347220 */ /* 0x000fe20000400000 */
[----:B------:R-:W-:Y:S01]  /*79e0*/  F2FP.F16.F32.PACK_AB R38, RZ, R38 ;  /* 0x00000026ff26723e */ /* 0x000fe200000000ff */
[-C--:B------:R-:W-:Y:S01]  /*79f0*/  FMUL R53, R53, R154.reuse ;  /* 0x0000009a35357220 */ /* 0x080fe20000400000 */
        /* <DEDUP_REMOVED lines=325> */
[----:B------:R-:W-:Y:S01]  /*8e50*/  FMUL R151, R151, R154 ;  /* 0x0000009a97977220 */ /* 0x000fe20000400000 */
[----:B------:R-:W-:Y:S01]  /*8e60*/  ISETP.GT.AND P2, PT, R0, 0x8, P1 ;  /* 0x000000080000780c */ /* 0x000fe20000f44270 */
[----:B------:R-:W-:Y:S01]  /*8e70*/  @P3 STG.E.U16 desc[UR36][R6.64+0x132], R103 ;  /* 0x0001326706003986 */ /* 0x000fe2000c101524 */
[----:B------:R-:W-:-:S02]  /*8e80*/  ISETP.GT.AND P1, PT, R3, 0xa8, PT ;  /* 0x000000a80300780c */ /* 0x000fc40003f24270 */
[----:B------:R-:W-:Y:S01]  /*8e90*/  F2FP.F16.F32.PACK_AB R105, RZ, R105 ;  /* 0x00000069ff69723e */ /* 0x000fe200000000ff */
[----:B------:R-:W-:Y:S01]  /*8ea0*/  @P4 STG.E.U16 desc[UR36][R4.64+0x140], R104 ;  /* 0x0001406804004986 */ /* 0x000fe2000c101524 */
[C---:B------:R-:W-:Y:S02]  /*8eb0*/  ISETP.GT.AND P3, PT, R0.reuse, 0x8, P0 ;  /* 0x000000080000780c */ /* 0x040fe40000764270 */
[----:B------:R-:W-:Y:S01]  /*8ec0*/  ISETP.GT.AND P0, PT, R3, 0xa9, PT ;  /* 0x000000a90300780c */ /* 0x000fe20003f04270 */
[----:B------:R-:W-:Y:S01]  /*8ed0*/  @P5 STG.E.U16 desc[UR36][R4.64+0x142], R105 ;  /* 0x0001426904005986 */ /* 0x000fe2000c101524 */
[C---:B------:R-:W-:Y:S02]  /*8ee0*/  ISETP.GT.AND P4, PT, R0.reuse, RZ, P1 ;  /* 0x000000ff0000720c */ /* 0x040fe40000f84270 */
[----:B------:R-:W-:Y:S02]  /*8ef0*/  F2FP.F16.F32.PACK_AB R106, RZ, R106 ;  /* 0x0000006aff6a723e */ /* 0x000fe400000000ff */
[----:B------:R-:W-:-:S02]  /*8f00*/  ISETP.GT.AND P5, PT, R0, RZ, P0 ;  /* 0x000000ff0000720c */ /* 0x000fc400007a4270 */
[----:B------:R-:W-:Y:S01]  /*8f10*/  F2FP.F16.F32.PACK_AB R107, RZ, R107 ;  /* 0x0000006bff6b723e */ /* 0x000fe200000000ff */
[----:B------:R-:W-:Y:S01]  /*8f20*/  @P2 STG.E.U16 desc[UR36][R6.64+0x140], R106 ;  /* 0x0001406a06002986 */ /* 0x000fe2000c101524 */
[----:B------:R-:W-:Y:S02]  /*8f30*/  F2FP.F16.F32.PACK_AB R108, RZ, R108 ;  /* 0x0000006cff6c723e */ /* 0x000fe400000000ff */
[C---:B------:R-:W-:Y:S01]  /*8f40*/  ISETP.GT.AND P2, PT, R0.reuse, 0x8, P1 ;  /* 0x000000080000780c */ /* 0x040fe20000f44270 */
[----:B------:R-:W-:Y:S01]  /*8f50*/  @P3 STG.E.U16 desc[UR36][R6.64+0x142], R107 ;  /* 0x0001426b06003986 */ /* 0x000fe2000c101524 */
[----:B------:R-:W-:Y:S02]  /*8f60*/  ISETP.GT.AND P1, PT, R3, 0xb0, PT ;  /* 0x000000b00300780c */ /* 0x000fe40003f24270 */
[----:B------:R-:W-:Y:S01]  /*8f70*/  F2FP.F16.F32.PACK_AB R109, RZ, R109 ;  /* 0x0000006dff6d723e */ /* 0x000fe200000000ff */
[----:B------:R-:W-:Y:S01]  /*8f80*/  @P4 STG.E.U16 desc[UR36][R4.64+0x150], R108 ;  /* 0x0001506c04004986 */ /* 0x000fe2000c101524 */
[----:B------:R-:W-:-:S02]  /*8f90*/  ISETP.GT.AND P3, PT, R0, 0x8, P0 ;  /* 0x000000080000780c */ /* 0x000fc40000764270 */
[----:B------:R-:W-:Y:S01]  /*8fa0*/  ISETP.GT.AND P0, PT, R3, 0xb1, PT ;  /* 0x000000b10300780c */ /* 0x000fe20003f04270 */
[----:B------:R-:W-:Y:S01]  /*8fb0*/  @P5 STG.E.U16 desc[UR36][R4.64+0x152], R109 ;  /* 0x0001526d04005986 */ /* 0x000fe2000c101524 */
[C---:B------:R-:W-:Y:S02]  /*8fc0*/  ISETP.GT.AND P4, PT, R0.reuse, RZ, P1 ;  /* 0x000000ff0000720c */ /* 0x040fe40000f84270 */
[----:B------:R-:W-:Y:S02]  /*8fd0*/  F2FP.F16.F32.PACK_AB R110, RZ, R110 ;  /* 0x0000006eff6e723e */ /* 0x000fe400000000ff */
[----:B------:R-:W-:Y:S02]  /*8fe0*/  ISETP.GT.AND P5, PT, R0, RZ, P0 ;  /* 0x000000ff0000720c */ /* 0x000fe400007a4270 */
[----:B------:R-:W-:Y:S01]  /*8ff0*/  F2FP.F16.F32.PACK_AB R111, RZ, R111 ;  /* 0x0000006fff6f723e */ /* 0x000fe200000000ff */
[----:B------:R-:W-:Y:S01]  /*9000*/  @P2 STG.E.U16 desc[UR36][R6.64+0x150], R110 ;  /* 0x0001506e06002986 */ /* 0x000fe2000c101524 */
[----:B------:R-:W-:-:S02]  /*9010*/  F2FP.F16.F32.PACK_AB R112, RZ, R112 ;  /* 0x00000070ff70723e */ /* 0x000fc400000000ff */
[C---:B------:R-:W-:Y:S01]  /*9020*/  ISETP.GT.AND P2, PT, R0.reuse, 0x8, P1 ;  /* 0x000000080000780c */ /* 0x040fe20000f44270 */
[----:B------:R-:W-:Y:S01]  /*9030*/  @P3 STG.E.U16 desc[UR36][R6.64+0x152], R111 ;  /* 0x0001526f06003986 */ /* 0x000fe2000c101524 */
[C---:B------:R-:W-:Y:S02]  /*9040*/  ISETP.GT.AND P1, PT, R3.reuse, 0xb8, PT ;  /* 0x000000b80300780c */ /* 0x040fe40003f24270 */
[----:B------:R-:W-:Y:S01]  /*9050*/  F2FP.F16.F32.PACK_AB R113, RZ, R113 ;  /* 0x00000071ff71723e */ /* 0x000fe200000000ff */
[----:B------:R-:W-:Y:S01]  /*9060*/  @P4 STG.E.U16 desc[UR36][R4.64+0x160], R112 ;  /* 0x0001607004004986 */ /* 0x000fe2000c101524 */
[C---:B------:R-:W-:Y:S02]  /*9070*/  ISETP.GT.AND P3, PT, R0.reuse, 0x8, P0 ;  /* 0x000000080000780c */ /* 0x040fe40000764270 */
[----:B------:R-:W-:Y:S01]  /*9080*/  ISETP.GT.AND P0, PT, R3, 0xb9, PT ;  /* 0x000000b90300780c */ /* 0x000fe20003f04270 */
[----:B------:R-:W-:Y:S01]  /*9090*/  @P5 STG.E.U16 desc[UR36][R4.64+0x162], R113 ;  /* 0x0001627104005986 */ /* 0x000fe2000c101524 */
[----:B------:R-:W-:-:S02]  /*90a0*/  ISETP.GT.AND P4, PT, R0, RZ, P1 ;  /* 0x000000ff0000720c */ /* 0x000fc40000f84270 */
[----:B------:R-:W-:Y:S02]  /*90b0*/  F2FP.F16.F32.PACK_AB R114, RZ, R114 ;  /* 0x00000072ff72723e */ /* 0x000fe400000000ff */
[C---:B------:R-:W-:Y:S02]  /*90c0*/  ISETP.GT.AND P5, PT, R0.reuse, RZ, P0 ;  /* 0x000000ff0000720c */ /* 0x040fe400007a4270 */
[----:B------:R-:W-:Y:S01]  /*90d0*/  F2FP.F16.F32.PACK_AB R115, RZ, R115 ;  /* 0x00000073ff73723e */ /* 0x000fe200000000ff */
[----:B------:R-:W-:Y:S01]  /*90e0*/  @P2 STG.E.U16 desc[UR36][R6.64+0x160], R114 ;  /* 0x0001607206002986 */ /* 0x000fe2000c101524 */
[----:B------:R-:W-:Y:S02]  /*90f0*/  F2FP.F16.F32.PACK_AB R116, RZ, R116 ;  /* 0x00000074ff74723e */ /* 0x000fe400000000ff */
        /* <DEDUP_REMOVED lines=65> */
[----:B------:R-:W-:Y:S02]  /*9510*/  ISETP.GT.AND P5, PT, R0, RZ, P0 ;  /* 0x000000ff0000720c */ /* 0x000fe400007a4270 */
[----:B------:R-:W-:Y:S02]  /*9520*/  F2FP.F16.F32.PACK_AB R134, RZ, R134 ;  /* 0x00000086ff86723e */ /* 0x000fe400000000ff */
[----:B------:R-:W-:Y:S02]  /*9530*/  F2FP.F16.F32.PACK_AB R135, RZ, R135 ;  /* 0x00000087ff87723e */ /* 0x000fe400000000ff */
[----:B------:R-:W-:Y:S01]  /*9540*/  F2FP.F16.F32.PACK_AB R136, RZ, R136 ;  /* 0x00000088ff88723e */ /* 0x000fe200000000ff */
[----:B------:R-:W-:Y:S01]  /*9550*/  @P2 STG.E.U16 desc[UR36][R6.64+0x1b0], R134 ;  /* 0x0001b08606002986 */ /* 0x000fe2000c101524 */
[----:B------:R-:W-:-:S02]  /*9560*/  F2FP.F16.F32.PACK_AB R137, RZ, R137 ;  /* 0x00000089ff89723e */ /* 0x000fc400000000ff */
[C---:B------:R-:W-:Y:S01]  /*9570*/  ISETP.GT.AND P1, PT, R0.reuse, 0x8, P1 ;  /* 0x000000080000780c */ /* 0x040fe20000f24270 */
[----:B------:R-:W-:Y:S01]  /*9580*/  @P3 STG.E.U16 desc[UR36][R6.64+0x1b2], R135 ;  /* 0x0001b28706003986 */ /* 0x000fe2000c101524 */
[C---:B------:R-:W-:Y:S02]  /*9590*/  ISETP.GT.AND P2, PT, R0.reuse, 0x8, P0 ;  /* 0x000000080000780c */ /* 0x040fe40000744270 */
[C---:B------:R-:W-:Y:S01]  /*95a0*/  ISETP.GT.AND P0, PT, R3.reuse, 0xe9, PT ;  /* 0x000000e90300780c */ /* 0x040fe20003f04270 */
[----:B------:R-:W-:Y:S01]  /*95b0*/  @P4 STG.E.U16 desc[UR36][R4.64+0x1c0], R136 ;  /* 0x0001c08804004986 */ /* 0x000fe2000c101524 */
[----:B------:R-:W-:Y:S02]  /*95c0*/  ISETP.GT.AND P4, PT, R3, 0xe8, PT ;  /* 0x000000e80300780c */ /* 0x000fe40003f84270 */
[----:B------:R-:W-:Y:S01]  /*95d0*/  F2FP.F16.F32.PACK_AB R138, RZ, R138 ;  /* 0x0000008aff8a723e */ /* 0x000fe200000000ff */
[----:B------:R-:W-:Y:S01]  /*95e0*/  @P5 STG.E.U16 desc[UR36][R4.64+0x1c2], R137 ;  /* 0x0001c28904005986 */ /* 0x000fe2000c101524 */
[----:B------:R-:W-:-:S02]  /*95f0*/  ISETP.GT.AND P5, PT, R0, RZ, P4 ;  /* 0x000000ff0000720c */ /* 0x000fc400027a4270 */
[----:B------:R-:W-:Y:S01]  /*9600*/  F2FP.F16.F32.PACK_AB R139, RZ, R139 ;  /* 0x0000008bff8b723e */ /* 0x000fe200000000ff */
[----:B------:R-:W-:Y:S01]  /*9610*/  @P1 STG.E.U16 desc[UR36][R6.64+0x1c0], R138 ;  /* 0x0001c08a06001986 */ /* 0x000fe2000c101524 */
[----:B------:R-:W-:Y:S02]  /*9620*/  F2FP.F16.F32.PACK_AB R140, RZ, R140 ;  /* 0x0000008cff8c723e */ /* 0x000fe400000000ff */
[C---:B------:R-:W-:Y:S01]  /*9630*/  ISETP.GT.AND P3, PT, R0.reuse, RZ, P0 ;  /* 0x000000ff0000720c */ /* 0x040fe20000764270 */
[----:B------:R-:W-:Y:S01]  /*9640*/  @P2 STG.E.U16 desc[UR36][R6.64+0x1c2], R139 ;  /* 0x0001c28b06002986 */ /* 0x000fe2000c101524 */
[C---:B------:R-:W-:Y:S02]  /*9650*/  ISETP.GT.AND P4, PT, R0.reuse, 0x8, P4 ;  /* 0x000000080000780c */ /* 0x040fe40002784270 */
[----:B------:R-:W-:Y:S02]  /*9660*/  F2FP.F16.F32.PACK_AB R141, RZ, R141 ;  /* 0x0000008dff8d723e */ /* 0x000fe400000000ff */
[----:B------:R-:W-:Y:S01]  /*9670*/  F2FP.F16.F32.PACK_AB R142, RZ, R142 ;  /* 0x0000008eff8e723e */ /* 0x000fe200000000ff */
[----:B------:R-:W-:Y:S01]  /*9680*/  @P5 STG.E.U16 desc[UR36][R4.64+0x1d0], R140 ;  /* 0x0001d08c04005986 */ /* 0x000fe2000c101524 */
[----:B------:R-:W-:-:S02]  /*9690*/  ISETP.GT.AND P5, PT, R0, 0x8, P0 ;  /* 0x000000080000780c */ /* 0x000fc400007a4270 */
[----:B------:R-:W-:Y:S02]  /*96a0*/  F2FP.F16.F32.PACK_AB R143, RZ, R143 ;  /* 0x0000008fff8f723e */ /* 0x000fe400000000ff */
[C---:B------:R-:W-:Y:S01]  /*96b0*/  ISETP.GT.AND P0, PT, R3.reuse, 0xf1, PT ;  /* 0x000000f10300780c */ /* 0x040fe20003f04270 */
[----:B------:R-:W-:Y:S01]  /*96c0*/  @P3 STG.E.U16 desc[UR36][R4.64+0x1d2], R141 ;  /* 0x0001d28d04003986 */ /* 0x000fe2000c101524 */
[----:B------:R-:W-:Y:S02]  /*96d0*/  ISETP.GT.AND P3, PT, R3, 0xf0, PT ;  /* 0x000000f00300780c */ /* 0x000fe40003f64270 */
[----:B------:R-:W-:Y:S01]  /*96e0*/  F2FP.F16.F32.PACK_AB R144, RZ, R144 ;  /* 0x00000090ff90723e */ /* 0x000fe200000000ff */
[----:B------:R-:W-:Y:S01]  /*96f0*/  @P4 STG.E.U16 desc[UR36][R6.64+0x1d0], R142 ;  /* 0x0001d08e06004986 */ /* 0x000fe2000c101524 */
[C---:B------:R-:W-:Y:S02]  /*9700*/  ISETP.GT.AND P4, PT, R0.reuse, RZ, P3 ;  /* 0x000000ff0000720c */ /* 0x040fe40001f84270 */
[----:B------:R-:W-:Y:S01]  /*9710*/  F2FP.F16.F32.PACK_AB R145, RZ, R145 ;  /* 0x00000091ff91723e */ /* 0x000fe200000000ff */
[----:B------:R-:W-:Y:S01]  /*9720*/  @P5 STG.E.U16 desc[UR36][R6.64+0x1d2], R143 ;  /* 0x0001d28f06005986 */ /* 0x000fe2000c101524 */
[----:B------:R-:W-:-:S02]  /*9730*/  ISETP.GT.AND P5, PT, R0, RZ, P0 ;  /* 0x000000ff0000720c */ /* 0x000fc400007a4270 */
[C---:B------:R-:W-:Y:S02]  /*9740*/  ISETP.GT.AND P2, PT, R3.reuse, 0xf8, PT ;  /* 0x000000f80300780c */ /* 0x040fe40003f44270 */
[----:B------:R-:W-:Y:S02]  /*9750*/  ISETP.GT.AND P1, PT, R3, 0xf9, PT ;  /* 0x000000f90300780c */ /* 0x000fe40003f24270 */
[C---:B------:R-:W-:Y:S02]  /*9760*/  ISETP.GT.AND P3, PT, R0.reuse, 0x8, P3 ;  /* 0x000000080000780c */ /* 0x040fe40001f64270 */
[C---:B------:R-:W-:Y:S01]  /*9770*/  ISETP.GT.AND P0, PT, R0.reuse, 0x8, P0 ;  /* 0x000000080000780c */ /* 0x040fe20000704270 */
[----:B------:R-:W-:Y:S01]  /*9780*/  @P4 STG.E.U16 desc[UR36][R4.64+0x1e0], R144 ;  /* 0x0001e09004004986 */ /* 0x000fe2000c101524 */
[C---:B------:R-:W-:Y:S02]  /*9790*/  ISETP.GT.AND P4, PT, R0.reuse, RZ, P1 ;  /* 0x000000ff0000720c */ /* 0x040fe40000f84270 */
[----:B------:R-:W-:Y:S01]  /*97a0*/  F2FP.F16.F32.PACK_AB R146, RZ, R146 ;  /* 0x00000092ff92723e */ /* 0x000fe200000000ff */
[----:B------:R-:W-:Y:S01]  /*97b0*/  @P5 STG.E.U16 desc[UR36][R4.64+0x1e2], R145 ;  /* 0x0001e29104005986 */ /* 0x000fe2000c101524 */
[----:B------:R-:W-:-:S02]  /*97c0*/  ISETP.GT.AND P5, PT, R0, RZ, P2 ;  /* 0x000000ff0000720c */ /* 0x000fc400017a4270 */
[C---:B------:R-:W-:Y:S02]  /*97d0*/  ISETP.GT.AND P2, PT, R0.reuse, 0x8, P2 ;  /* 0x000000080000780c */ /* 0x040fe40001744270 */
[----:B------:R-:W-:Y:S01]  /*97e0*/  F2FP.F16.F32.PACK_AB R147, RZ, R147 ;  /* 0x00000093ff93723e */ /* 0x000fe200000000ff */
[----:B------:R-:W-:Y:S01]  /*97f0*/  @P3 STG.E.U16 desc[UR36][R6.64+0x1e0], R146 ;  /* 0x0001e09206003986 */ /* 0x000fe2000c101524 */
[----:B------:R-:W-:Y:S02]  /*9800*/  ISETP.GT.AND P1, PT, R0, 0x8, P1 ;  /* 0x000000080000780c */ /* 0x000fe40000f24270 */
[----:B------:R-:W-:Y:S01]  /*9810*/  F2FP.F16.F32.PACK_AB R148, RZ, R148 ;  /* 0x00000094ff94723e */ /* 0x000fe200000000ff */
[----:B------:R-:W-:Y:S01]  /*9820*/  @P0 STG.E.U16 desc[UR36][R6.64+0x1e2], R147 ;  /* 0x0001e29306000986 */ /* 0x000fe2000c101524 */
[----:B------:R-:W-:Y:S02]  /*9830*/  F2FP.F16.F32.PACK_AB R149, RZ, R149 ;  /* 0x00000095ff95723e */ /* 0x000fe400000000ff */
[----:B------:R-:W-:Y:S01]  /*9840*/  F2FP.F16.F32.PACK_AB R150, RZ, R150 ;  /* 0x00000096ff96723e */ /* 0x000fe200000000ff */
[----:B------:R-:W-:Y:S01]  /*9850*/  @P5 STG.E.U16 desc[UR36][R4.64+0x1f0], R148 ;  /* 0x0001f09404005986 */ /* 0x000fe2000c101524 */
[----:B------:R-:W-:-:S03]  /*9860*/  F2FP.F16.F32.PACK_AB R151, RZ, R151 ;  /* 0x00000097ff97723e */ /* 0x000fc600000000ff */
[----:B------:R0:W-:Y:S02]  /*9870*/  @P4 STG.E.U16 desc[UR36][R4.64+0x1f2], R149 ;  /* 0x0001f29504004986 */ /* 0x0001e4000c101524 */
[----:B0-----:R-:W-:Y:S02]  /*9880*/  @P2 IMAD.MOV.U32 R4, RZ, RZ, R6 ;  /* 0x000000ffff042224 */ /* 0x001fe400078e0006 */
[----:B------:R-:W-:-:S05]  /*9890*/  @P2 IMAD.MOV.U32 R5, RZ, RZ, R7 ;  /* 0x000000ffff052224 */ /* 0x000fca00078e0007 */
[----:B------:R0:W-:Y:S04]  /*98a0*/  @P2 STG.E.U16 desc[UR36][R4.64+0x1f0], R150 ;  /* 0x0001f09604002986 */ /* 0x0001e8000c101524 */
[----:B------:R0:W-:Y:S02]  /*98b0*/  @P1 STG.E.U16 desc[UR36][R6.64+0x1f2], R151 ;  /* 0x0001f29706001986 */ /* 0x0001e4000c101524 */
.L_x_282:
[----:B------:R-:W-:Y:S05]  /*98c0*/  BSYNC B0 ;  /* 0x0000000000007941 */ /* 0x000fea0003800000 */
.L_x_28:
[----:B------:R-:W-:Y:S01]  /*98d0*/  ULDC UR4, c[0x0][0xc] ;  /* 0x0000030000047ab9 */ /* 0x000fe20000000800 */
[----:B------:R-:W-:Y:S01]  /*98e0*/  ULDC UR5, c[0x0][0x10] ;  /* 0x0000040000057ab9 */ /* 0x000fe20000000800 */
[----:B0-----:R-:W0:Y:S01]  /*98f0*/  LDC R3, c[0x0][0x14] ;  /* 0x00000500ff037b82 */ /* 0x001e220000000800 */
[----:B------:R-:W-:Y:S01]  /*9900*/  UIMAD.WIDE.U32 UR4, UR4, UR5, URZ ;  /* 0x00000005040472a5 */ /* 0x000fe2000f8e003f */
[----:B------:R-:W-:Y:S01]  /*9910*/  PRMT R0, RZ, 0x7610, R0 ;  /* 0x00007610ff007816 */ /* 0x000fe20000000000 */
[----:B----45:R-:W-:Y:S02]  /*9920*/  IMAD.MOV.U32 R152, RZ, RZ, -0x1 ;  /* 0xffffffffff987424 */ /* 0x030fe400078e00ff */
[----:B------:R-:W-:Y:S02]  /*9930*/  IMAD.MOV.U32 R23, RZ, RZ, -0x1 ;  /* 0xffffffffff177424 */ /* 0x000fe400078e00ff */
[----:B0-----:R-:W-:-:S04]  /*9940*/  IMAD.WIDE.U32 R16, R3, UR4, R16 ;  /* 0x0000000403107c25 */ /* 0x001fc8000f8e0010 */
[----:B------:R-:W-:Y:S01]  /*9950*/  IMAD R3, R3, UR5, RZ ;  /* 0x0000000503037c24 */ /* 0x000fe2000f8e02ff */
[----:B------:R-:W-:Y:S02]  /*9960*/  ULDC.64 UR4, c[0x0][0x650] ;  /* 0x0001940000047ab9 */ /* 0x000fe40000000a00 */
[----:B------:R-:W-:Y:S01]  /*9970*/  ISETP.GE.U32.AND P0, PT, R16, UR4, PT ;  /* 0x0000000410007c0c */ /* 0x000fe2000bf06070 */
[----:B------:R-:W-:-:S05]  /*9980*/  IMAD.IADD R17, R17, 0x1, R3 ;  /* 0x0000000111117824 */ /* 0x000fca00078e0203 */
[----:B------:R-:W-:-:S13]  /*9990*/  ISETP.GE.U32.AND.EX P0, PT, R17, UR5, PT, P0 ;  /* 0x0000000511007c0c */ /* 0x000fda000bf06100 */
[----:B------:R-:W-:Y:S05]  /*99a0*/  @P0 BRA `(.L_x_283) ;  /* 0x0000000400640947 */ /* 0x000fea0003800000 */
[----:B------:R-:W0:Y:S01]  /*99b0*/  S2R R12, SR_CTAID.X ;  /* 0x00000000000c7919 */ /* 0x000e220000002500 */
[----:B------:R-:W4:Y:S01]  /*99c0*/  LDC.64 R10, c[0x0][0x628] ;  /* 0x00018a00ff0a7b82 */ /* 0x000f220000000a00 */
[----:B------:R-:W-:Y:S01]  /*99d0*/  ULDC UR4, c[0x0][0x150] ;  /* 0x0000540000047ab9 */ /* 0x000fe20000000800 */
[----:B-123--:R-:W-:Y:S01]  /*99e0*/  IMAD.MOV.U32 R8, RZ, RZ, R16 ;  /* 0x000000ffff087224 */ /* 0x00efe200078e0010 */
[----:B------:R-:W1:Y:S01]  /*99f0*/  S2R R24, SR_CTAID.Y ;  /* 0x0000000000187919 */ /* 0x000e620000002600 */
[----:B------:R-:W-:-:S04]  /*9a00*/  IMAD.MOV.U32 R9, RZ, RZ, R17 ;  /* 0x000000ffff097224 */ /* 0x000fc800078e0011 */
[----:B------:R-:W2:Y:S08]  /*9a10*/  LDC R21, c[0x0][0x144] ;  /* 0x00005100ff157b82 */ /* 0x000eb00000000800 */
[----:B------:R-:W3:Y:S08]  /*9a20*/  LDC R0, c[0x0][0x630] ;  /* 0x00018c00ff007b82 */ /* 0x000ef00000000800 */
[----:B------:R-:W1:Y:S01]  /*9a30*/  LDC.64 R14, c[0x0][0x620] ;  /* 0x00018800ff0e7b82 */ /* 0x000e620000000a00 */
[----:B----4-:R-:W-:-:S04]  /*9a40*/  ISETP.NE.U32.AND P0, PT, R10, RZ, PT ;  /* 0x000000ff0a00720c */ /* 0x010fc80003f05070 */
[----:B------:R-:W-:Y:S02]  /*9a50*/  ISETP.NE.AND.EX P0, PT, R11, RZ, PT, P0 ;  /* 0x000000ff0b00720c */ /* 0x000fe40003f05300 */
[----:B0-----:R-:W-:-:S05]  /*9a60*/  I2FP.F32.U32 R3, R12 ;  /* 0x0000000c00037245 */ /* 0x001fca0000201000 */
[----:B------:R-:W-:-:S04]  /*9a70*/  FMUL R3, R3, UR4 ;  /* 0x0000000403037c20 */ /* 0x000fc80008400000 */
[----:B------:R0:W4:Y:S02]  /*9a80*/  F2I.U32.TRUNC.NTZ R20, R3 ;  /* 0x0000000300147305 */ /* 0x000124000020f000 */
[----:B--23--:R-:W-:Y:S05]  /*9a90*/  @!P0 BRA `(.L_x_284) ;  /* 0x0000000000288947 */ /* 0x00cfea0003800000 */
[----:B0-----:R-:W0:Y:S02]  /*9aa0*/  LDC R3, c[0x0][0x634] ;  /* 0x00018d00ff037b82 */ /* 0x001e240000000800 */
        /* <DEDUP_REMOVED lines=9> */
.L_x_284:
[----:B------:R-:W2:Y:S01]  /*9b40*/  LDC.64 R30, c[0x0][0x640] ;  /* 0x00019000ff1e7b82 */ /* 0x000ea20000000a00 */
[-CC-:B------:R-:W-:Y:S01]  /*9b50*/  SHF.R.U64 R23, R8, R0.reuse, R9.reuse ;  /* 0x0000000008177219 */ /* 0x180fe20000001209 */
[----:B----4-:R-:W-:Y:S01]  /*9b60*/  IMAD.MOV R20, RZ, RZ, -R20 ;  /* 0x000000ffff147224 */ /* 0x010fe200078e0a14 */
[----:B------:R-:W-:Y:S01]  /*9b70*/  SHF.R.U32.HI R0, RZ, R0, R9 ;  /* 0x00000000ff007219 */ /* 0x000fe20000011609 */
[----:B------:R-:W-:Y:S01]  /*9b80*/  ULDC UR4, c[0x0][0x154] ;  /* 0x0000550000047ab9 */ /* 0x000fe20000000800 */
[----:B0-----:R-:W-:Y:S01]  /*9b90*/  IADD3 R3, P0, RZ, -R23, RZ ;  /* 0x80000017ff037210 */ /* 0x001fe20007f1e0ff */
[----:B------:R-:W-:Y:S02]  /*9ba0*/  IMAD R26, R21, R20, R12 ;  /* 0x00000014151a7224 */ /* 0x000fe400078e020c */
[----:B------:R-:W0:Y:S01]  /*9bb0*/  LDC R6, c[0x0][0x618] ;  /* 0x00018600ff067b82 */ /* 0x000e220000000800 */
[----:B------:R-:W-:Y:S02]  /*9bc0*/  IMAD.MOV.U32 R7, RZ, RZ, 0x1 ;  /* 0x00000001ff077424 */ /* 0x000fe400078e00ff */
[----:B------:R-:W-:-:S04]  /*9bd0*/  IMAD.X R5, RZ, RZ, ~R0, P0 ;  /* 0x000000ffff057224 */ /* 0x000fc800000e0e00 */
[-C--:B-1----:R-:W-:Y:S01]  /*9be0*/  IMAD R0, R5, R14.reuse, RZ ;  /* 0x0000000e05007224 */ /* 0x082fe200078e02ff */
[----:B------:R-:W1:Y:S01]  /*9bf0*/  LDC R8, c[0x0][0x608] ;  /* 0x00018200ff087b82 */ /* 0x000e620000000800 */
[----:B------:R-:W-:-:S04]  /*9c00*/  IMAD.WIDE.U32 R4, R3, R14, R16 ;  /* 0x0000000e03047225 */ /* 0x000fc800078e0010 */
[----:B------:R-:W-:Y:S01]  /*9c10*/  IMAD R3, R3, R15, R0 ;  /* 0x0000000f03037224 */ /* 0x000fe200078e0200 */
[----:B------:R-:W-:Y:S02]  /*9c20*/  I2FP.F32.U32 R0, R24 ;  /* 0x0000001800007245 */ /* 0x000fe40000201000 */
[----:B------:R-:W3:Y:S01]  /*9c30*/  LDC R28, c[0x0][0x658] ;  /* 0x00019600ff1c7b82 */ /* 0x000ee20000000800 */
[----:B------:R-:W-:Y:S01]  /*9c40*/  IMAD.IADD R3, R5, 0x1, R3 ;  /* 0x0000000105037824 */ /* 0x000fe200078e0203 */
[----:B--2---:R-:W-:Y:S01]  /*9c50*/  ISETP.NE.U32.AND P0, PT, R30, RZ, PT ;  /* 0x000000ff1e00720c */ /* 0x004fe20003f05070 */
[----:B------:R-:W-:Y:S01]  /*9c60*/  FMUL R0, R0, UR4 ;  /* 0x0000000400007c20 */ /* 0x000fe20008400000 */
[----:B------:R-:W-:Y:S02]  /*9c70*/  IMAD.MOV.U32 R5, RZ, RZ, -0x1 ;  /* 0xffffffffff057424 */ /* 0x000fe400078e00ff */
[----:B------:R-:W-:Y:S01]  /*9c80*/  ISETP.NE.AND.EX P0, PT, R31, RZ, PT, P0 ;  /* 0x000000ff1f00720c */ /* 0x000fe20003f05300 */
[----:B------:R2:W4:Y:S01]  /*9c90*/  F2I.U32.TRUNC.NTZ R13, R0 ;  /* 0x00000000000d7305 */ /* 0x000522000020f000 */
[----:B------:R-:W2:Y:S01]  /*9ca0*/  LDC R15, c[0x0][0x148] ;  /* 0x00005200ff0f7b82 */ /* 0x000ea20000000800 */
[----:B0-----:R-:W-:-:S02]  /*9cb0*/  SHF.R.U64 R12, R4, R6, R3 ;  /* 0x00000006040c7219 */ /* 0x001fc40000001203 */
[----:B------:R-:W-:-:S05]  /*9cc0*/  SHF.R.U32.HI R3, RZ, R6, R3 ;  /* 0x00000006ff037219 */ /* 0x000fca0000011603 */
[----:B------:R-:W0:Y:S01]  /*9cd0*/  LDC R20, c[0x0][0x600] ;  /* 0x00018000ff147b82 */ /* 0x000e220000000800 */
[-CC-:B-1----:R-:W-:Y:S02]  /*9ce0*/  SHF.R.U64 R10, R12, R8.reuse, R3.reuse ;  /* 0x000000080c0a7219 */ /* 0x182fe40000001203 */
[----:B------:R-:W-:-:S05]  /*9cf0*/  SHF.R.U32.HI R3, RZ, R8, R3 ;  /* 0x00000008ff037219 */ /* 0x000fca0000011603 */
[----:B------:R-:W1:Y:S01]  /*9d00*/  LDC R21, c[0x0][0x648] ;  /* 0x00019200ff157b82 */ /* 0x000e620000000800 */
[-C--:B---3--:R-:W-:Y:S02]  /*9d10*/  SHF.L.U32 R4, R5, R28.reuse, RZ ;  /* 0x0000001c05047219 */ /* 0x088fe400000006ff */
[-CC-:B------:R-:W-:Y:S02]  /*9d20*/  SHF.R.U64 R14, R10, R28.reuse, R3.reuse ;  /* 0x0000001c0a0e7219 */ /* 0x180fe40000001203 */
[----:B------:R-:W-:Y:S02]  /*9d30*/  SHF.R.U32.HI R5, RZ, R28, R3 ;  /* 0x0000001cff057219 */ /* 0x000fe40000011603 */
[----:B------:R-:W-:Y:S01]  /*9d40*/  LOP3.LUT R153, RZ, R4, RZ, 0x33, !PT ;  /* 0x00000004ff997212 */ /* 0x000fe200078e33ff */
[----:B------:R-:W3:Y:S01]  /*9d50*/  LDC R25, c[0x0][0x638] ;  /* 0x00018e00ff197b82 */ /* 0x000ee20000000800 */
[----:B------:R-:W-:Y:S01]  /*9d60*/  SHF.L.U32 R28, R7, R28, RZ ;  /* 0x0000001c071c7219 */ /* 0x000fe200000006ff */
[----:B------:R-:W-:-:S06]  /*9d70*/  IMAD.MOV.U32 R4, RZ, RZ, R14 ;  /* 0x000000ffff047224 */ /* 0x000fcc00078e000e */
[----:B------:R-:W0:Y:S01]  /*9d80*/  LDC R27, c[0x0][0x610] ;  /* 0x00018400ff1b7b82 */ /* 0x000e220000000800 */
[----:B----4-:R-:W-:Y:S05]  /*9d90*/  @!P0 BRA `(.L_x_285) ;  /* 0x0000000000288947 */ /* 0x010fea0003800000 */
[----:B------:R-:W4:Y:S02]  /*9da0*/  LDC R3, c[0x0][0x64c] ;  /* 0x00019300ff037b82 */ /* 0x000f240000000800 */
[----:B----4-:R-:W-:-:S05]  /*9db0*/  IADD3 R3, P0, R14, R3, RZ ;  /* 0x000000030e037210 */ /* 0x010fca0007f1e0ff */
        /* <DEDUP_REMOVED lines=8> */
.L_x_285:
[----:B------:R-:W-:Y:S01]  /*9e40*/  ISETP.NE.AND P0, PT, R2, 0x1, PT ;  /* 0x000000010200780c */ /* 0x000fe20003f05270 */
[----:B------:R-:W-:Y:S01]  /*9e50*/  IMAD.MOV R13, RZ, RZ, -R13 ;  /* 0x000000ffff0d7224 */ /* 0x000fe200078e0a0d */
[----:B-12---:R-:W-:Y:S01]  /*9e60*/  SHF.R.U64 R0, R4, R21, R5 ;  /* 0x0000001504007219 */ /* 0x006fe20000001205 */
[----:B0-----:R-:W-:Y:S01]  /*9e70*/  VIADD R5, R20, 0xffffffff ;  /* 0xffffffff14057836 */ /* 0x001fe20000000000 */
[----:B------:R-:W-:-:S03]  /*9e80*/  LOP3.LUT R153, R10, R153, RZ, 0xc0, !PT ;  /* 0x000000990a997212 */ /* 0x000fc600078ec0ff */
[----:B------:R-:W-:Y:S01]  /*9e90*/  IMAD.MOV R3, RZ, RZ, -R0 ;  /* 0x000000ffff037224 */ /* 0x000fe200078e0a00 */
[----:B------:R-:W-:Y:S01]  /*9ea0*/  LOP3.LUT R5, R12, R5, RZ, 0xc0, !PT ;  /* 0x000000050c057212 */ /* 0x000fe200078ec0ff */
[----:B------:R-:W-:Y:S02]  /*9eb0*/  IMAD R153, R28, R0, R153 ;  /* 0x000000001c997224 */ /* 0x000fe400078e0299 */
[----:B---3--:R-:W-:Y:S02]  /*9ec0*/  IMAD R0, R3, R25, R14 ;  /* 0x0000001903007224 */ /* 0x008fe400078e020e */
[----:B------:R-:W-:Y:S02]  /*9ed0*/  @P0 IMAD R26, R15, R13, R24 ;  /* 0x0000000d0f1a0224 */ /* 0x000fe400078e0218 */
[----:B------:R-:W-:Y:S02]  /*9ee0*/  IMAD R4, R0, R20, R5 ;  /* 0x0000001400047224 */ /* 0x000fe400078e0205 */
[----:B------:R-:W-:-:S02]  /*9ef0*/  IMAD R153, R153, R27, R26 ;  /* 0x0000001b99997224 */ /* 0x000fc400078e021a */
[----:B------:R-:W-:-:S03]  /*9f00*/  IMAD.MOV.U32 R3, RZ, RZ, 0x1 ;  /* 0x00000001ff037424 */ /* 0x000fc600078e00ff */
[----:B------:R-:W-:Y:S02]  /*9f10*/  SEL R152, R4, R153, !P0 ;  /* 0x0000009904987207 */ /* 0x000fe40004000000 */
[----:B------:R-:W-:Y:S02]  /*9f20*/  PRMT R0, R3, 0x7610, R0 ;  /* 0x0000761003007816 */ /* 0x000fe40000000000 */
[----:B------:R-:W-:-:S07]  /*9f30*/  SEL R153, R153, R4, !P0 ;  /* 0x0000000499997207 */ /* 0x000fce0004000000 */
.L_x_283:
[----:B------:R-:W-:-:S13]  /*9f40*/  LOP3.LUT P0, RZ, R0, 0xff, RZ, 0xc0, !PT ;  /* 0x000000ff00ff7812 */ /* 0x000fda000780c0ff */
[----:B------:R-:W-:Y:S05]  /*9f50*/  @P0 BRA `(.L_x_286) ;  /* 0xffffff6c00f40947 */ /* 0x000fea000383ffff */
[----:B------:R-:W-:Y:S05]  /*9f60*/  EXIT ;  /* 0x000000000000794d */ /* 0x000fea0003800000 */
.L_x_3:
[----:B0-----:R-:W-:Y:S01]  /*9f70*/  ULDC.64 UR4, c[0x0][0x650] ;  /* 0x0001940000047ab9 */ /* 0x001fe20000000a00 */
        /* <DEDUP_REMOVED lines=25> */
.L_x_288:
[--C-:B------:R-:W-:Y:S01]  /*a110*/  SHF.R.U64 R12, R10, R14, R11.reuse ;  /* 0x0000000e0a0c7219 */ /* 0x100fe2000000120b */
[----:B------:R-:W0:Y:S01]  /*a120*/  LDC R22, c[0x0][0x618] ;  /* 0x00018600ff167b82 */ /* 0x000e220000000800 */
[----:B------:R-:W-:Y:S01]  /*a130*/  I2FP.F32.U32 R6, R4 ;  /* 0x0000000400067245 */ /* 0x000fe20000201000 */
[----:B------:R-:W-:Y:S01]  /*a140*/  ULDC UR4, c[0x0][0x150] ;  /* 0x0000540000047ab9 */ /* 0x000fe20000000800 */
[----:B------:R-:W-:Y:S02]  /*a150*/  SHF.R.U32.HI R5, RZ, R14, R11 ;  /* 0x0000000eff057219 */ /* 0x000fe4000001160b */
[----:B------:R-:W-:Y:S01]  /*a160*/  IADD3 R9, P0, RZ, -R12, RZ ;  /* 0x8000000cff097210 */ /* 0x000fe20007f1e0ff */
[----:B------:R-:W-:Y:S01]  /*a170*/  FMUL R11, R6, UR4 ;  /* 0x00000004060b7c20 */ /* 0x000fe20008400000 */
[----:B------:R-:W-:Y:S01]  /*a180*/  ULDC UR4, c[0x0][0x154] ;  /* 0x0000550000047ab9 */ /* 0x000fe20000000800 */
[----:B------:R-:W1:Y:S02]  /*a190*/  LDC.64 R24, c[0x0][0x640] ;  /* 0x00019000ff187b82 */ /* 0x000e640000000a00 */
[----:B------:R-:W-:-:S02]  /*a1a0*/  IMAD.X R5, RZ, RZ, ~R5, P0 ;  /* 0x000000ffff057224 */ /* 0x000fc400000e0e05 */
[----:B------:R-:W2:Y:S01]  /*a1b0*/  F2I.U32.TRUNC.NTZ R11, R11 ;  /* 0x0000000b000b7305 */ /* 0x000ea2000020f000 */
[----:B------:R-:W-:-:S03]  /*a1c0*/  IMAD.WIDE.U32 R6, R9, R20, R16 ;  /* 0x0000001409067225 */ /* 0x000fc600078e0010 */
[----:B------:R-:W3:Y:S01]  /*a1d0*/  LDC R13, c[0x0][0x144] ;  /* 0x00005100ff0d7b82 */ /* 0x000ee20000000800 */
[----:B------:R-:W-:-:S04]  /*a1e0*/  IMAD R8, R5, R20, RZ ;  /* 0x0000001405087224 */ /* 0x000fc800078e02ff */
[----:B------:R-:W-:Y:S02]  /*a1f0*/  IMAD R5, R9, R21, R8 ;  /* 0x0000001509057224 */ /* 0x000fe400078e0208 */
[----:B------:R-:W-:Y:S01]  /*a200*/  IMAD.MOV.U32 R8, RZ, RZ, -0x1 ;  /* 0xffffffffff087424 */ /* 0x000fe200078e00ff */
[----:B------:R-:W4:Y:S01]  /*a210*/  LDC R14, c[0x0][0x608] ;  /* 0x00018200ff0e7b82 */ /* 0x000f220000000800 */
[----:B------:R-:W-:Y:S01]  /*a220*/  IMAD.IADD R5, R7, 0x1, R5 ;  /* 0x0000000107057824 */ /* 0x000fe200078e0205 */
[----:B------:R-:W-:-:S04]  /*a230*/  I2FP.F32.U32 R7, R3 ;  /* 0x0000000300077245 */ /* 0x000fc80000201000 */
[-C--:B0-----:R-:W-:Y:S01]  /*a240*/  SHF.R.U64 R10, R6, R22.reuse, R5 ;  /* 0x00000016060a7219 */ /* 0x081fe20000001205 */
[----:B--2---:R-:W-:Y:S01]  /*a250*/  IMAD.MOV R6, RZ, RZ, -R11 ;  /* 0x000000ffff067224 */ /* 0x004fe200078e0a0b */
[----:B------:R-:W0:Y:S01]  /*a260*/  LDC R9, c[0x0][0x658] ;  /* 0x00019600ff097b82 */ /* 0x000e220000000800 */
[----:B-1----:R-:W-:Y:S01]  /*a270*/  ISETP.NE.U32.AND P0, PT, R24, RZ, PT ;  /* 0x000000ff1800720c */ /* 0x002fe20003f05070 */
[----:B------:R-:W-:Y:S01]  /*a280*/  FMUL R7, R7, UR4 ;  /* 0x0000000407077c20 */ /* 0x000fe20008400000 */
[----:B------:R-:W-:Y:S02]  /*a290*/  SHF.R.U32.HI R5, RZ, R22, R5 ;  /* 0x00000016ff057219 */ /* 0x000fe40000011605 */
[----:B------:R-:W-:-:S03]  /*a2a0*/  ISETP.NE.AND.EX P0, PT, R25, RZ, PT, P0 ;  /* 0x000000ff1900720c */ /* 0x000fc60003f05300 */
[----:B------:R-:W1:Y:S01]  /*a2b0*/  LDC R20, c[0x0][0x148] ;  /* 0x00005200ff147b82 */ /* 0x000e620000000800 */
[----:B---3--:R-:W-:Y:S02]  /*a2c0*/  IMAD R23, R13, R6, R4 ;  /* 0x000000060d177224 */ /* 0x008fe400078e0204 */
[----:B------:R-:W-:-:S05]  /*a2d0*/  IMAD.MOV.U32 R6, RZ, RZ, 0x1 ;  /* 0x00000001ff067424 */ /* 0x000fca00078e00ff */
[----:B------:R-:W2:Y:S01]  /*a2e0*/  LDC R21, c[0x0][0x600] ;  /* 0x00018000ff157b82 */ /* 0x000ea20000000800 */
[-CC-:B----4-:R-:W-:Y:S02]  /*a2f0*/  SHF.R.U64 R13, R10, R14.reuse, R5.reuse ;  /* 0x0000000e0a0d7219 */ /* 0x190fe40000001205 */
[----:B------:R-:W-:Y:S02]  /*a300*/  SHF.R.U32.HI R4, RZ, R14, R5 ;  /* 0x0000000eff047219 */ /* 0x000fe40000011605 */
[----:B------:R3:W4:Y:S03]  /*a310*/  F2I.U32.TRUNC.NTZ R14, R7 ;  /* 0x00000007000e7305 */ /* 0x000726000020f000 */
[----:B------:R-:W1:Y:S01]  /*a320*/  LDC R26, c[0x0][0x648] ;  /* 0x00019200ff1a7b82 */ /* 0x000e620000000800 */
[-C--:B0-----:R-:W-:Y:S02]  /*a330*/  SHF.R.U64 R15, R13, R9.reuse, R4 ;  /* 0x000000090d0f7219 */ /* 0x081fe40000001204 */
[----:B------:R-:W-:-:S02]  /*a340*/  SHF.L.U32 R8, R8, R9, RZ ;  /* 0x0000000908087219 */ /* 0x000fc400000006ff */
[-C--:B------:R-:W-:Y:S01]  /*a350*/  SHF.R.U32.HI R5, RZ, R9.reuse, R4 ;  /* 0x00000009ff057219 */ /* 0x080fe20000011604 */
[----:B------:R-:W-:Y:S01]  /*a360*/  IMAD.MOV.U32 R4, RZ, RZ, R15 ;  /* 0x000000ffff047224 */ /* 0x000fe200078e000f */
[----:B------:R-:W-:Y:S01]  /*a370*/  SHF.L.U32 R22, R6, R9, RZ ;  /* 0x0000000906167219 */ /* 0x000fe200000006ff */
[----:B------:R-:W0:Y:S01]  /*a380*/  LDC R27, c[0x0][0x638] ;  /* 0x00018e00ff1b7b82 */ /* 0x000e220000000800 */
[----:B------:R-:W-:-:S07]  /*a390*/  LOP3.LUT R28, RZ, R8, RZ, 0x33, !PT ;  /* 0x00000008ff1c7212 */ /* 0x000fce00078e33ff */
        /* <DEDUP_REMOVED lines=12> */
.L_x_289:
[----:B------:R-:W-:Y:S01]  /*a460*/  ISETP.NE.AND P0, PT, R2, 0x1, PT ;  /* 0x000000010200780c */ /* 0x000fe20003f05270 */
[----:B--2---:R-:W-:Y:S01]  /*a470*/  VIADD R7, R21, 0xffffffff ;  /* 0xffffffff15077836 */ /* 0x004fe20000000000 */
[----:B-1----:R-:W-:Y:S01]  /*a480*/  SHF.R.U64 R5, R4, R26, R5 ;  /* 0x0000001a04057219 */ /* 0x002fe20000001205 */
[----:B------:R-:W-:Y:S01]  /*a490*/  IMAD.MOV R14, RZ, RZ, -R14 ;  /* 0x000000ffff0e7224 */ /* 0x000fe200078e0a0e */
[----:B------:R-:W-:Y:S01]  /*a4a0*/  LOP3.LUT R4, R13, R28, RZ, 0xc0, !PT ;  /* 0x0000001c0d047212 */ /* 0x000fe200078ec0ff */
[----:B------:R-:W-:Y:S01]  /*a4b0*/  IMAD.MOV.U32 R8, RZ, RZ, R12 ;  /* 0x000000ffff087224 */ /* 0x000fe200078e000c */
[----:B------:R-:W-:Y:S01]  /*a4c0*/  LOP3.LUT R10, R10, R7, RZ, 0xc0, !PT ;  /* 0x000000070a0a7212 */ /* 0x000fe200078ec0ff */
[----:B------:R-:W-:Y:S02]  /*a4d0*/  IMAD.MOV R6, RZ, RZ, -R5 ;  /* 0x000000ffff067224 */ /* 0x000fe400078e0a05 */
[----:B------:R-:W-:-:S04]  /*a4e0*/  IMAD R4, R22, R5, R4 ;  /* 0x0000000516047224 */ /* 0x000fc800078e0204 */
[----:B------:R-:W-:Y:S02]  /*a4f0*/  @P0 IMAD R23, R20, R14, R3 ;  /* 0x0000000e14170224 */ /* 0x000fe400078e0203 */
[----:B0-----:R-:W-:Y:S02]  /*a500*/  IMAD R3, R6, R27, R15 ;  /* 0x0000001b06037224 */ /* 0x001fe400078e020f */
[----:B------:R-:W-:Y:S02]  /*a510*/  IMAD R7, R4, R29, R23 ;  /* 0x0000001d04077224 */ /* 0x000fe400078e0217 */
[----:B------:R-:W-:Y:S02]  /*a520*/  IMAD R4, R3, R21, R10 ;  /* 0x0000001503047224 */ /* 0x000fe400078e020a */
[----:B------:R-:W-:-:S03]  /*a530*/  IMAD.MOV.U32 R6, RZ, RZ, 0x1 ;  /* 0x00000001ff067424 */ /* 0x000fc600078e00ff */
[----:B------:R-:W-:Y:S02]  /*a540*/  SEL R9, R4, R7, !P0 ;  /* 0x0000000704097207 */ /* 0x000fe40004000000 */
[----:B------:R-:W-:-:S07]  /*a550*/  SEL R7, R7, R4, !P0 ;  /* 0x0000000407077207 */ /* 0x000fce0004000000 */
.L_x_287:
[----:B------:R-:W-:-:S08]  /*a560*/  NOP ;  /* 0x0000000000007918 */ /* 0x000fd00000000000 */
[----:B------:R-:W0:-:S00]  /*a570*/  USETMAXREG.DEALLOC.CTAPOOL 0x28 ;  /* 0x00000028000079c8 */ /* 0x000e0000080e0500 */
[----:B0-----:R-:W-:-:S13]  /*a580*/  ISETP.NE.AND P0, PT, R0, RZ, PT ;  /* 0x000000ff0000720c */ /* 0x001fda0003f05270 */
[----:B------:R-:W-:Y:S05]  /*a590*/  @P0 EXIT ;  /* 0x000000000000094d */ /* 0x000fea0003800000 */
[----:B------:R-:W-:Y:S01]  /*a5a0*/  LOP3.LUT P0, RZ, R6, 0xff, RZ, 0xc0, !PT ;  /* 0x000000ff06ff7812 */ /* 0x000fe2000780c0ff */
[----:B------:R-:W-:Y:S02]  /*a5b0*/  IMAD.MOV.U32 R3, RZ, RZ, 0x1 ;  /* 0x00000001ff037424 */ /* 0x000fe400078e00ff */
[----:B------:R-:W-:-:S10]  /*a5c0*/  IMAD.MOV.U32 R0, RZ, RZ, RZ ;  /* 0x000000ffff007224 */ /* 0x000fd400078e00ff */
[----:B------:R-:W-:Y:S05]  /*a5d0*/  @!P0 BRA `(.L_x_290) ;  /* 0x0000000c00348947 */ /* 0x000fea0003800000 */
[----:B------:R-:W0:Y:S01]  /*a5e0*/  LDC R0, c[0x0][0x28c] ;  /* 0x0000a300ff007b82 */ /* 0x000e220000000800 */
[----:B------:R-:W-:Y:S01]  /*a5f0*/  ULDC UR5, c[0x0][0x600] ;  /* 0x0001800000057ab9 */ /* 0x000fe20000000800 */
[----:B------:R-:W-:Y:S01]  /*a600*/  ULDC UR4, c[0x0][0xc] ;  /* 0x0000030000047ab9 */ /* 0x000fe20000000800 */
[----:B------:R-:W-:Y:S01]  /*a610*/  UIADD3 UR16, UR5, -0x1, URZ ;  /* 0xffffffff05107890 */ /* 0x000fe2000fffe03f */
[C---:B------:R-:W-:Y:S01]  /*a620*/  LOP3.LUT P2, RZ, R18.reuse, 0x7f, RZ, 0xc0, !PT ;  /* 0x0000007f12ff7812 */ /* 0x040fe2000784c0ff */
[----:B------:R-:W-:Y:S01]  /*a630*/  ULDC UR6, c[0x0][0x658] ;  /* 0x0001960000067ab9 */ /* 0x000fe20000000800 */
[----:B------:R-:W-:Y:S01]  /*a640*/  ULDC UR5, c[0x0][0x10] ;  /* 0x0000040000057ab9 */ /* 0x000fe20000000800 */
[----:B------:R-:W-:Y:S01]  /*a650*/  UMOV UR7, 0xffffffff ;  /* 0xffffffff00077882 */ /* 0x000fe20000000000 */
[----:B------:R-:W-:Y:S01]  /*a660*/  UMOV UR8, 0x1 ;  /* 0x0000000100087882 */ /* 0x000fe20000000000 */
[----:B------:R-:W-:Y:S01]  /*a670*/  UIMAD.WIDE.U32 UR4, UR4, UR5, URZ ;  /* 0x00000005040472a5 */ /* 0x000fe2000f8e003f */
[----:B------:R-:W-:Y:S01]  /*a680*/  LOP3.LUT P0, RZ, R18, 0x1f, RZ, 0xc0, !PT ;  /* 0x0000001f12ff7812 */ /* 0x000fe2000780c0ff */
[----:B------:R-:W-:Y:S01]  /*a690*/  USHF.L.U32 UR7, UR7, UR6, URZ ;  /* 0x0000000607077299 */ /* 0x000fe2000800063f */
[----:B------:R-:W-:Y:S01]  /*a6a0*/  BSSY B0, `(.L_x_290) ;  /* 0x00000c0000007945 */ /* 0x000fe20003800000 */
[----:B------:R-:W-:Y:S01]  /*a6b0*/  USHF.L.U32 UR18, UR8, UR6, URZ ;  /* 0x0000000608127299 */ /* 0x000fe2000800063f */
[----:B------:R-:W-:Y:S01]  /*a6c0*/  IMAD.MOV.U32 R11, RZ, RZ, 0x1 ;  /* 0x00000001ff0b7424 */ /* 0x000fe200078e00ff */
[----:B------:R-:W-:Y:S01]  /*a6d0*/  LOP3.LUT R18, R19, 0x2, RZ, 0xfc, !PT ;  /* 0x0000000213127812 */ /* 0x000fe200078efcff */
[----:B------:R-:W-:Y:S01]  /*a6e0*/  ULDC UR6, c[0x0][0x14] ;  /* 0x0000050000067ab9 */ /* 0x000fe20000000800 */
[----:B------:R-:W-:Y:S01]  /*a6f0*/  PLOP3.LUT P0, PT, P0, P2, PT, 0x8a, 0x0 ;  /* 0x000000000000781c */ /* 0x000fe20000705172 */
[----:B------:R-:W-:-:S02]  /*a700*/  UIMAD.WIDE.U32 UR20, UR4, UR6, URZ ;  /* 0x00000006041472a5 */ /* 0x000fc4000f8e003f */
[----:B------:R-:W-:Y:S02]  /*a710*/  UIMAD UR13, UR5, UR6, URZ ;  /* 0x00000006050d72a4 */ /* 0x000fe4000f8e023f */
[----:B------:R-:W-:Y:S01]  /*a720*/  ULOP3.LUT UR17, URZ, UR7, URZ, 0x33, !UPT ;  /* 0x000000073f117292 */ /* 0x000fe2000f8e333f */
[----:B0-----:R-:W-:Y:S01]  /*a730*/  VIADD R0, R0, 0x3f ;  /* 0x0000003f00007836 */ /* 0x001fe20000000000 */
[----:B------:R-:W-:Y:S01]  /*a740*/  UIADD3 UR13, UR21, UR13, URZ ;  /* 0x0000000d150d7290 */ /* 0x000fe2000fffe03f */
[----:B------:R-:W-:-:S03]  /*a750*/  ULDC.64 UR22, c[0x0][0x198] ;  /* 0x0000660000167ab9 */ /* 0x000fc60000000a00 */
[----:B------:R-:W-:-:S04]  /*a760*/  SHF.R.S32.HI R3, RZ, 0x1f, R0 ;  /* 0x0000001fff037819 */ /* 0x000fc80000011400 */
[----:B------:R-:W-:Y:S01]  /*a770*/  LEA.HI R3, R3, R0, RZ, 0x6 ;  /* 0x0000000003037211 */ /* 0x000fe200078f30ff */
[----:B------:R-:W-:-:S03]  /*a780*/  IMAD.MOV.U32 R0, RZ, RZ, RZ ;  /* 0x000000ffff007224 */ /* 0x000fc600078e00ff */
[----:B------:R-:W-:Y:S01]  /*a790*/  SHF.R.S32.HI R13, RZ, 0x6, R3 ;  /* 0x00000006ff0d7819 */ /* 0x000fe20000011403 */
[----:B------:R-:W-:-:S04]  /*a7a0*/  IMAD.MOV.U32 R3, RZ, RZ, 0x1 ;  /* 0x00000001ff037424 */ /* 0x000fc800078e00ff */
[----:B------:R-:W-:-:S07]  /*a7b0*/  VIADD R10, R13, 0x1 ;  /* 0x000000010d0a7836 */ /* 0x000fce0000000000 */
.L_x_302:
[----:B------:R-:W-:-:S03]  /*a7c0*/  UMOV UR4, 0xffffffff ;  /* 0xffffffff00047882 */ /* 0x000fc60000000000 */
[----:B------:R-:W-:Y:S05]  /*a7d0*/  BRA.DIV UR4, `(.L_x_291) ;  /* 0x0000000e04a07947 */ /* 0x000fea000b800000 */
[----:B------:R-:W-:-:S13]  /*a7e0*/  ELECT P6, URZ, PT ;  /* 0x00000000003f782f */ /* 0x000fda00038c0000 */
.L_x_313:
[----:B------:R-:W0:Y:S01]  /*a7f0*/  LDC R4, c[0x0][0x28c] ;  /* 0x0000a300ff047b82 */ /* 0x000e220000000800 */
[----:B------:R-:W-:Y:S01]  /*a800*/  BSSY B1, `(.L_x_292) ;  /* 0x0000037000017945 */ /* 0x000fe20003800000 */
[----:B0-----:R-:W-:-:S13]  /*a810*/  ISETP.LT.OR P6, PT, R4, 0x1, !P6 ;  /* 0x000000010400780c */ /* 0x001fda00077c1670 */
[----:B------:R-:W-:Y:S05]  /*a820*/  @P6 BRA `(.L_x_293) ;  /* 0x0000000000d06947 */ /* 0x000fea0003800000 */
[----:B------:R-:W-:Y:S02]  /*a830*/  IMAD.SHL.U32 R14, R9, 0x100, RZ ;  /* 0x00000100090e7824 */ /* 0x000fe400078e00ff */
[----:B------:R-:W-:Y:S02]  /*a840*/  IMAD.SHL.U32 R15, R7, 0x80, RZ ;  /* 0x00000080070f7824 */ /* 0x000fe400078e00ff */
[----:B------:R-:W-:Y:S02]  /*a850*/  IMAD.MOV.U32 R20, RZ, RZ, RZ ;  /* 0x000000ffff147224 */ /* 0x000fe400078e00ff */
[----:B------:R-:W-:Y:S02]  /*a860*/  IMAD.MOV.U32 R4, RZ, RZ, R10 ;  /* 0x000000ffff047224 */ /* 0x000fe400078e000a */
[----:B------:R-:W-:Y:S02]  /*a870*/  IMAD.MOV.U32 R5, RZ, RZ, R3 ;  /* 0x000000ffff057224 */ /* 0x000fe400078e0003 */
[----:B------:R-:W-:-:S07]  /*a880*/  IMAD.MOV.U32 R6, RZ, RZ, R0 ;  /* 0x000000ffff067224 */ /* 0x000fce00078e0000 */
.L_x_297:
[----:B------:R-:W0:Y:S01]  /*a890*/  S2R R12, SR_CgaCtaId ;  /* 0x00000000000c7919 */ /* 0x000e220000008800 */
[----:B------:R-:W-:Y:S01]  /*a8a0*/  MOV R7, 0x400 ;  /* 0x0000040000077802 */ /* 0x000fe20000000f00 */
[----:B------:R-:W1:Y:S03]  /*a8b0*/  @!P2 LDC R9, c[0x0][0x500] ;  /* 0x00014000ff09ab82 */ /* 0x000e660000000800 */
[----:B0-----:R-:W-:Y:S02]  /*a8c0*/  LEA R21, R12, R7, 0x18 ;  /* 0x000000070c157211 */ /* 0x001fe400078ec0ff */
[----:B------:R-:W-:-:S03]  /*a8d0*/  SHF.L.U32 R7, R5, 0x1f, RZ ;  /* 0x0000001f05077819 */ /* 0x000fc600000006ff */
[----:B------:R-:W-:-:S04]  /*a8e0*/  IMAD R12, R6, 0x8, R21 ;  /* 0x00000008060c7824 */ /* 0x000fc800078e0215 */
[----:B------:R-:W0:Y:S02]  /*a8f0*/  SYNCS.PHASECHK.TRANS64.TRYWAIT P1, [R12+URZ+0x20], R7 ;  /* 0x000020070c0075a7 */ /* 0x000e24000802017f */
[----:B01----:R-:W-:Y:S05]  /*a900*/  @!P1 BRA `(.L_x_294) ;  /* 0x0000000c00749947 */ /* 0x003fea0003800000 */
.L_x_314:
[----:B0-----:R-:W-:Y:S01]  /*a910*/  PRMT R7, R18, 0x9910, RZ ;  /* 0x0000991012077816 */ /* 0x001fe200000000ff */
[----:B------:R0:W-:Y:S03]  /*a920*/  @!P2 SYNCS.ARRIVE.TRANS64 RZ, [R12+URZ], R9 ;  /* 0x000000090cffa9a7 */ /* 0x0001e6000800003f */
[----:B------:R-:W-:-:S13]  /*a930*/  ISETP.NE.AND P1, PT, R7, 0x2, PT ;  /* 0x000000020700780c */ /* 0x000fda0003f25270 */
[----:B0-----:R-:W-:Y:S05]  /*a940*/  @P1 BRA `(.L_x_295) ;  /* 0x0000000000041947 */ /* 0x001fea0003800000 */
[----:B------:R-:W-:Y:S01]  /*a950*/  BPT.TRAP 0x1 ;  /* 0x000000040000795c */ /* 0x000fe20000300000 */
.L_x_295:
[----:B------:R-:W-:Y:S05]  /*a960*/  @P0 BRA `(.L_x_296) ;  /* 0x0000000000040947 */ /* 0x000fea0003800000 */
[----:B------:R-:W-:Y:S01]  /*a970*/  BPT.TRAP 0x1 ;  /* 0x000000040000795c */ /* 0x000fe20000300000 */
.L_x_296:
[--C-:B------:R-:W-:Y:S01]  /*a980*/  IMAD R7, R6, 0x4000, R21.reuse ;  /* 0x0000400006077824 */ /* 0x100fe200078e0215 */
[----:B------:R-:W-:Y:S01]  /*a990*/  R2UR UR9, R12 ;  /* 0x000000000c0972ca */ /* 0x000fe200000e0000 */
[----:B------:R-:W-:Y:S01]  /*a9a0*/  IMAD R21, R6, 0x8000, R21 ;  /* 0x0000800006157824 */ /* 0x000fe200078e0215 */
[----:B------:R-:W-:Y:S01]  /*a9b0*/  UIADD3 UR4, UP0, UR22, 0xf0, URZ ;  /* 0x000000f016047890 */ /* 0x000fe2000ff1e03f */
[----:B------:R-:W-:Y:S01]  /*a9c0*/  VIADD R4, R4, 0xffffffff ;  /* 0xffffffff04047836 */ /* 0x000fe20000000000 */
[----:B------:R-:W-:Y:S01]  /*a9d0*/  R2UR UR5, R7 ;  /* 0x00000000070572ca */ /* 0x000fe200000e0000 */
[----:B------:R-:W-:Y:S01]  /*a9e0*/  UIADD3 UR24, UP1, UR22, 0x1f0, URZ ;  /* 0x000001f016187890 */ /* 0x000fe2000ff3e03f */
[----:B------:R-:W-:Y:S01]  /*a9f0*/  R2UR UR8, R21 ;  /* 0x00000000150872ca */ /* 0x000fe200000e0000 */
[----:B------:R-:W-:Y:S01]  /*aa00*/  VIADD R6, R6, 0x1 ;  /* 0x0000000106067836 */ /* 0x000fe20000000000 */
[----:B------:R-:W-:Y:S01]  /*aa10*/  R2UR UR11, R15 ;  /* 0x000000000f0b72ca */ /* 0x000fe200000e0000 */
[----:B------:R-:W-:Y:S01]  /*aa20*/  UIADD3.X UR25, URZ, UR23, URZ, UP1, !UPT ;  /* 0x000000173f197290 */ /* 0x000fe20008ffe43f */
[----:B------:R-:W-:Y:S01]  /*aa30*/  R2UR UR10, R20 ;  /* 0x00000000140a72ca */ /* 0x000fe200000e0000 */
[----:B------:R-:W-:Y:S01]  /*aa40*/  UMOV UR6, 0x0 ;  /* 0x0000000000067882 */ /* 0x000fe20000000000 */
[----:B------:R-:W-:Y:S01]  /*aa50*/  R2UR UR12, R8 ;  /* 0x00000000080c72ca */ /* 0x000fe200000e0000 */
[----:B------:R-:W-:Y:S01]  /*aa60*/  UMOV UR7, 0x10000000 ;  /* 0x1000000000077882 */ /* 0x000fe20000000000 */
[----:B------:R-:W-:Y:S01]  /*aa70*/  R2UR UR19, R14 ;  /* 0x000000000e1372ca */ /* 0x000fe200000e0000 */
[----:B------:R-:W-:Y:S01]  /*aa80*/  VIADD R20, R20, 0x40 ;  /* 0x0000004014147836 */ /* 0x000fe20000000000 */
[----:B------:R-:W-:Y:S01]  /*aa90*/  ISETP.GT.AND P3, PT, R4, 0x1, PT ;  /* 0x000000010400780c */ /* 0x000fe20003f64270 */
[----:B------:R-:W-:Y:S01]  /*aaa0*/  UIADD3 UR14, UR5, 0x100, URZ ;  /* 0x00000100050e7890 */ /* 0x000fe2000fffe03f */
[----:B------:R-:W-:Y:S01]  /*aab0*/  ISETP.NE.AND P1, PT, R6, 0x4, PT ;  /* 0x000000040600780c */ /* 0x000fe20003f25270 */
[----:B------:R-:W-:-:S02]  /*aac0*/  UIADD3.X UR5, URZ, UR23, URZ, UP0, !UPT ;  /* 0x000000173f057290 */ /* 0x000fc400087fe43f */
[----:B------:R-:W-:Y:S01]  /*aad0*/  UIADD3 UR15, UR8, 0x10100, URZ ;  /* 0x00010100080f7890 */ /* 0x000fe2000fffe03f */
[----:B------:R-:W-:Y:S02]  /*aae0*/  SEL R12, RZ, 0x1, P1 ;  /* 0x00000001ff0c7807 */ /* 0x000fe40000800000 */
[----:B------:R-:W-:Y:S01]  /*aaf0*/  UMOV UR8, UR14 ;  /* 0x0000000e00087c82 */ /* 0x000fe20008000000 */
[----:B------:R-:W-:Y:S02]  /*ab00*/  SEL R6, R6, RZ, P1 ;  /* 0x000000ff06067207 */ /* 0x000fe40000800000 */
[----:B------:R-:W-:Y:S01]  /*ab10*/  LOP3.LUT R5, R5, R12, RZ, 0x3c, !PT ;  /* 0x0000000c05057212 */ /* 0x000fe200078e3cff */
[----:B------:R0:W-:Y:S02]  /*ab20*/  UTMALDG.3D [UR8], [UR4], desc[UR6] ;  /* 0x00000608040075b4 */ /* 0x0001e40008011000 */
[----:B0-----:R-:W-:Y:S01]  /*ab30*/  UMOV UR8, UR15 ;  /* 0x0000000f00087c82 */ /* 0x001fe20008000000 */
[----:B------:R-:W-:-:S02]  /*ab40*/  UMOV UR11, UR19 ;  /* 0x00000013000b7c82 */ /* 0x000fc40008000000 */
[----:B------:R0:W-:Y:S02]  /*ab50*/  UTMALDG.3D [UR8], [UR24], desc[UR6] ;  /* 0x00000608180075b4 */ /* 0x0001e40008011000 */
[----:B0-----:R-:W-:Y:S05]  /*ab60*/  @P3 BRA `(.L_x_297) ;  /* 0xfffffffc00483947 */ /* 0x001fea000383ffff */
.L_x_293:
[----:B------:R-:W-:Y:S05]  /*ab70*/  BSYNC B1 ;  /* 0x0000000000017941 */ /* 0x000fea0003800000 */
.L_x_292:
[----:B------:R-:W-:Y:S01]  /*ab80*/  LOP3.LUT P3, RZ, R11, 0xff, RZ, 0xc0, !PT ;  /* 0x000000ff0bff7812 */ /* 0x000fe2000786c0ff */
[----:B------:R-:W-:Y:S01]  /*ab90*/  IMAD.IADD R0, R13, 0x1, R0 ;  /* 0x000000010d007824 */ /* 0x000fe200078e0200 */
[----:B------:R-:W-:Y:S01]  /*aba0*/  IADD3 R16, P4, R16, UR20, RZ ;  /* 0x0000001410107c10 */ /* 0x000fe2000ff9e0ff */
[----:B------:R-:W-:Y:S01]  /*abb0*/  ULDC.64 UR4, c[0x0][0x650] ;  /* 0x0001940000047ab9 */ /* 0x000fe20000000a00 */
[----:B------:R-:W-:Y:S01]  /*abc0*/  BSSY B1, `(.L_x_298) ;  /* 0x000006b000017945 */ /* 0x000fe20003800000 */
[----:B------:R-:W-:Y:S01]  /*abd0*/  IMAD.MOV.U32 R7, RZ, RZ, -0x1 ;  /* 0xffffffffff077424 */ /* 0x000fe200078e00ff */
[----:B------:R-:W-:Y:S01]  /*abe0*/  SHF.R.U32.HI R4, RZ, 0x2, R0 ;  /* 0x00000002ff047819 */ /* 0x000fe20000011600 */
[----:B------:R-:W-:Y:S01]  /*abf0*/  IMAD.MOV.U32 R9, RZ, RZ, -0x1 ;  /* 0xffffffffff097424 */ /* 0x000fe200078e00ff */
[----:B------:R-:W-:Y:S01]  /*ac00*/  ISETP.GT.U32.AND P1, PT, R0, 0x3, PT ;  /* 0x000000030000780c */ /* 0x000fe20003f24070 */
[----:B------:R-:W-:Y:S01]  /*ac10*/  IMAD.MOV.U32 R8, RZ, RZ, -0x1 ;  /* 0xffffffffff087424 */ /* 0x000fe200078e00ff */
[----:B------:R-:W-:-:S02]  /*ac20*/  LOP3.LUT R4, R4, 0x1, RZ, 0xc0, !PT ;  /* 0x0000000104047812 */ /* 0x000fc400078ec0ff */
[----:B------:R-:W-:Y:S01]  /*ac30*/  ISETP.LT.U32.AND P1, PT, R13, 0x4, P1 ;  /* 0x000000040d00780c */ /* 0x000fe20000f21070 */
[----:B------:R-:W0:Y:S01]  /*ac40*/  @P3 S2R R6, SR_CgaCtaId ;  /* 0x0000000000063919 */ /* 0x000e220000008800 */
[----:B------:R-:W-:Y:S02]  /*ac50*/  @P3 MOV R5, 0x400 ;  /* 0x0000040000053802 */ /* 0x000fe40000000f00 */
[----:B------:R-:W-:Y:S02]  /*ac60*/  IADD3.X R17, R17, UR13, RZ, P4, !PT ;  /* 0x0000000d11117c10 */ /* 0x000fe4000a7fe4ff */
[----:B------:R-:W-:Y:S02]  /*ac70*/  ISETP.GE.U32.AND P4, PT, R16, UR4, PT ;  /* 0x0000000410007c0c */ /* 0x000fe4000bf86070 */
[----:B------:R-:W-:Y:S02]  /*ac80*/  LOP3.LUT R0, R0, 0x3, RZ, 0xc0, !PT ;  /* 0x0000000300007812 */ /* 0x000fe400078ec0ff */
[----:B------:R-:W-:-:S02]  /*ac90*/  PRMT R11, RZ, 0x7610, R11 ;  /* 0x00007610ff0b7816 */ /* 0x000fc4000000000b */
[----:B0-----:R-:W-:-:S04]  /*aca0*/  @P3 LEA R5, R6, R5, 0x18 ;  /* 0x0000000506053211 */ /* 0x001fc800078ec0ff */
[----:B------:R0:W-:Y:S01]  /*acb0*/  @P3 SYNCS.ARRIVE.TRANS64.A1T0 RZ, [R5+URZ+0x58], RZ ;  /* 0x000058ff05ff39a7 */ /* 0x0001e2000810003f */
[----:B------:R-:W-:Y:S02]  /*acc0*/  ISETP.NE.U32.AND P3, PT, R4, 0x1, PT ;  /* 0x000000010400780c */ /* 0x000fe40003f65070 */
[----:B------:R-:W-:Y:S02]  /*acd0*/  SEL R4, RZ, 0x1, !P1 ;  /* 0x00000001ff047807 */ /* 0x000fe40004800000 */
[----:B------:R-:W-:Y:S02]  /*ace0*/  ISETP.GE.U32.AND.EX P1, PT, R17, UR5, PT, P4 ;  /* 0x0000000511007c0c */ /* 0x000fe4000bf26140 */
[----:B------:R-:W-:-:S04]  /*acf0*/  ISETP.GT.U32.AND P3, PT, R13, 0x3, !P3 ;  /* 0x000000030d00780c */ /* 0x000fc80005f64070 */
[----:B0-----:R-:W-:-:S04]  /*ad00*/  SEL R5, RZ, 0x1, !P3 ;  /* 0x00000001ff057807 */ /* 0x001fc80005800000 */
[--C-:B------:R-:W-:Y:S02]  /*ad10*/  LOP3.LUT R3, R5, R3, R4.reuse, 0x96, !PT ;  /* 0x0000000305037212 */ /* 0x100fe400078e9604 */
[----:B------:R-:W-:Y:S01]  /*ad20*/  PRMT R4, RZ, 0x7610, R4 ;  /* 0x00007610ff047816 */ /* 0x000fe20000000004 */
[----:B------:R-:W-:Y:S06]  /*ad30*/  @P1 BRA `(.L_x_299) ;  /* 0x00000004004c1947 */ /* 0x000fec0003800000 */
[----:B------:R-:W-:Y:S01]  /*ad40*/  ULDC.64 UR4, c[0x0][0x628] ;  /* 0x00018a0000047ab9 */ /* 0x000fe20000000a00 */
[----:B------:R-:W0:Y:S01]  /*ad50*/  S2R R14, SR_CTAID.X ;  /* 0x00000000000e7919 */ /* 0x000e220000002500 */
[----:B------:R-:W-:Y:S01]  /*ad60*/  ISETP.NE.U32.AND P1, PT, RZ, UR4, PT ;  /* 0x00000004ff007c0c */ /* 0x000fe2000bf25070 */
[----:B------:R-:W-:Y:S01]  /*ad70*/  ULDC UR7, c[0x0][0x630] ;  /* 0x00018c0000077ab9 */ /* 0x000fe20000000800 */
[----:B------:R-:W-:Y:S01]  /*ad80*/  IMAD.MOV.U32 R4, RZ, RZ, R16 ;  /* 0x000000ffff047224 */ /* 0x000fe200078e0010 */
[----:B------:R-:W1:Y:S01]  /*ad90*/  S2R R12, SR_CTAID.Y ;  /* 0x00000000000c7919 */ /* 0x000e620000002600 */
[----:B------:R-:W-:Y:S01]  /*ada0*/  ISETP.NE.AND.EX P1, PT, RZ, UR5, PT, P1 ;  /* 0x00000005ff007c0c */ /* 0x000fe2000bf25310 */
[----:B------:R-:W-:-:S12]  /*adb0*/  IMAD.MOV.U32 R5, RZ, RZ, R17 ;  /* 0x000000ffff057224 */ /* 0x000fd800078e0011 */
[----:B------:R-:W-:Y:S05]  /*adc0*/  @!P1 BRA `(.L_x_300) ;  /* 0x0000000000289947 */ /* 0x000fea0003800000 */
[----:B------:R-:W-:Y:S02]  /*add0*/  ULDC UR6, c[0x0][0x634] ;  /* 0x00018d0000067ab9 */ /* 0x000fe40000000800 */
[----:B------:R-:W-:-:S05]  /*ade0*/  IADD3 R9, P1, R16, UR6, RZ ;  /* 0x0000000610097c10 */ /* 0x000fca000ff3e0ff */
[----:B------:R-:W-:-:S04]  /*adf0*/  IMAD.X R15, RZ, RZ, R17, P1 ;  /* 0x000000ffff0f7224 */ /* 0x000fc800008e0611 */
[----:B------:R-:W-:-:S04]  /*ae00*/  IMAD.WIDE.U32 R6, R15, UR4, RZ ;  /* 0x000000040f067c25 */ /* 0x000fc8000f8e00ff */
[----:B------:R-:W-:-:S04]  /*ae10*/  IMAD.WIDE.U32 R6, P1, R9, UR5, R6 ;  /* 0x0000000509067c25 */ /* 0x000fc8000f820006 */
[----:B------:R-:W-:-:S04]  /*ae20*/  IMAD.WIDE.U32 R8, R9, UR4, RZ ;  /* 0x0000000409087c25 */ /* 0x000fc8000f8e00ff */
[----:B------:R-:W-:Y:S01]  /*ae30*/  IMAD.X R5, RZ, RZ, RZ, P1 ;  /* 0x000000ffff057224 */ /* 0x000fe200008e06ff */
[----:B------:R-:W-:Y:S01]  /*ae40*/  IADD3 RZ, P1, R9, R6, RZ ;  /* 0x0000000609ff7210 */ /* 0x000fe20007f3e0ff */
[----:B------:R-:W-:-:S04]  /*ae50*/  IMAD.MOV.U32 R4, RZ, RZ, R7 ;  /* 0x000000ffff047224 */ /* 0x000fc800078e0007 */
[----:B------:R-:W-:-:S08]  /*ae60*/  IMAD.WIDE.U32.X R4, R15, UR5, R4, P1 ;  /* 0x000000050f047c25 */ /* 0x000fd000088e0404 */
.L_x_300:
[--C-:B------:R-:W-:Y:S01]  /*ae70*/  SHF.R.U64 R8, R4, UR7, R5.reuse ;  /* 0x0000000704087c19 */ /* 0x100fe20008001205 */
[----:B------:R-:W-:Y:S01]  /*ae80*/  ULDC.64 UR4, c[0x0][0x620] ;  /* 0x0001880000047ab9 */ /* 0x000fe20000000a00 */
[----:B------:R-:W-:Y:S01]  /*ae90*/  SHF.R.U32.HI R4, RZ, UR7, R5 ;  /* 0x00000007ff047c19 */ /* 0x000fe20008011605 */
[----:B------:R-:W2:Y:S01]  /*aea0*/  LDC R25, c[0x0][0x144] ;  /* 0x00005100ff197b82 */ /* 0x000ea20000000800 */
[----:B------:R-:W-:Y:S01]  /*aeb0*/  IADD3 R7, P1, RZ, -R8, RZ ;  /* 0x80000008ff077210 */ /* 0x000fe20007f3e0ff */
[----:B------:R-:W-:Y:S01]  /*aec0*/  ULDC.64 UR8, c[0x0][0x640] ;  /* 0x0001900000087ab9 */ /* 0x000fe20000000a00 */
[----:B0-----:R-:W-:Y:S01]  /*aed0*/  I2FP.F32.U32 R9, R14 ;  /* 0x0000000e00097245 */ /* 0x001fe20000201000 */
[----:B------:R-:W-:Y:S02]  /*aee0*/  ULDC UR6, c[0x0][0x608] ;  /* 0x0001820000067ab9 */ /* 0x000fe40000000800 */
[----:B------:R-:W-:Y:S01]  /*aef0*/  IMAD.X R4, RZ, RZ, ~R4, P1 ;  /* 0x000000ffff047224 */ /* 0x000fe200008e0e04 */
[----:B------:R-:W-:Y:S01]  /*af00*/  ISETP.NE.U32.AND P1, PT, RZ, UR8, PT ;  /* 0x00000008ff007c0c */ /* 0x000fe2000bf25070 */
[----:B------:R-:W0:Y:S02]  /*af10*/  LDC R21, c[0x0][0x148] ;  /* 0x00005200ff157b82 */ /* 0x000e240000000800 */
[----:B------:R-:W-:Y:S01]  /*af20*/  IMAD R6, R4, UR4, RZ ;  /* 0x0000000404067c24 */ /* 0x000fe2000f8e02ff */
[----:B------:R-:W-:Y:S01]  /*af30*/  ISETP.NE.AND.EX P1, PT, RZ, UR9, PT, P1 ;  /* 0x00000009ff007c0c */ /* 0x000fe2000bf25310 */
[----:B------:R-:W-:Y:S01]  /*af40*/  IMAD.WIDE.U32 R4, R7, UR4, R16 ;  /* 0x0000000407047c25 */ /* 0x000fe2000f8e0010 */
[----:B------:R-:W-:-:S03]  /*af50*/  ULDC UR4, c[0x0][0x150] ;  /* 0x0000540000047ab9 */ /* 0x000fc60000000800 */
[----:B------:R-:W-:Y:S02]  /*af60*/  IMAD R7, R7, UR5, R6 ;  /* 0x0000000507077c24 */ /* 0x000fe4000f8e0206 */
[----:B------:R-:W-:Y:S01]  /*af70*/  FMUL R6, R9, UR4 ;  /* 0x0000000409067c20 */ /* 0x000fe20008400000 */
[----:B------:R-:W-:Y:S01]  /*af80*/  ULDC UR4, c[0x0][0x618] ;  /* 0x0001860000047ab9 */ /* 0x000fe20000000800 */
[----:B------:R-:W-:Y:S01]  /*af90*/  ULDC UR5, c[0x0][0x154] ;  /* 0x0000550000057ab9 */ /* 0x000fe20000000800 */
[----:B------:R-:W-:-:S03]  /*afa0*/  IMAD.IADD R5, R5, 0x1, R7 ;  /* 0x0000000105057824 */ /* 0x000fc600078e0207 */
[----:B------:R-:W3:Y:S02]  /*afb0*/  F2I.U32.TRUNC.NTZ R6, R6 ;  /* 0x0000000600067305 */ /* 0x000ee4000020f000 */
[----:B------:R-:W-:Y:S02]  /*afc0*/  SHF.R.U64 R9, R4, UR4, R5 ;  /* 0x0000000404097c19 */ /* 0x000fe40008001205 */
[----:B-1----:R-:W-:-:S05]  /*afd0*/  I2FP.F32.U32 R4, R12 ;  /* 0x0000000c00047245 */ /* 0x002fca0000201000 */
[----:B------:R-:W-:Y:S01]  /*afe0*/  FMUL R22, R4, UR5 ;  /* 0x0000000504167c20 */ /* 0x000fe20008400000 */
[----:B------:R-:W-:Y:S01]  /*aff0*/  SHF.R.U32.HI R4, RZ, UR4, R5 ;  /* 0x00000004ff047c19 */ /* 0x000fe20008011605 */
[----:B------:R-:W-:-:S03]  /*b000*/  ULDC UR4, c[0x0][0x658] ;  /* 0x0001960000047ab9 */ /* 0x000fc60000000800 */
[--C-:B------:R-:W-:Y:S01]  /*b010*/  SHF.R.U64 R20, R9, UR6, R4.reuse ;  /* 0x0000000609147c19 */ /* 0x100fe20008001204 */
[----:B------:R-:W1:Y:S01]  /*b020*/  F2I.U32.TRUNC.NTZ R22, R22 ;  /* 0x0000001600167305 */ /* 0x000e62000020f000 */
[----:B------:R-:W-:Y:S01]  /*b030*/  SHF.R.U32.HI R5, RZ, UR6, R4 ;  /* 0x00000006ff057c19 */ /* 0x000fe20008011604 */
[----:B---3--:R-:W-:-:S03]  /*b040*/  IMAD.MOV R6, RZ, RZ, -R6 ;  /* 0x000000ffff067224 */ /* 0x008fc600078e0a06 */
[--C-:B------:R-:W-:Y:S01]  /*b050*/  SHF.R.U64 R15, R20, UR4, R5.reuse ;  /* 0x00000004140f7c19 */ /* 0x100fe20008001205 */
[----:B--2---:R-:W-:Y:S01]  /*b060*/  IMAD R14, R25, R6, R14 ;  /* 0x00000006190e7224 */ /* 0x004fe200078e020e */
[----:B------:R-:W-:-:S03]  /*b070*/  SHF.R.U32.HI R23, RZ, UR4, R5 ;  /* 0x00000004ff177c19 */ /* 0x000fc60008011605 */
[----:B------:R-:W-:Y:S02]  /*b080*/  IMAD.MOV.U32 R4, RZ, RZ, R15 ;  /* 0x000000ffff047224 */ /* 0x000fe400078e000f */
[----:B------:R-:W-:Y:S01]  /*b090*/  IMAD.MOV.U32 R5, RZ, RZ, R23 ;  /* 0x000000ffff057224 */ /* 0x000fe200078e0017 */
[----:B-1----:R-:W-:Y:S06]  /*b0a0*/  @!P1 BRA `(.L_x_301) ;  /* 0x0000000000289947 */ /* 0x002fec0003800000 */
[----:B------:R-:W-:Y:S02]  /*b0b0*/  ULDC UR4, c[0x0][0x64c] ;  /* 0x0001930000047ab9 */ /* 0x000fe40000000800 */
[----:B------:R-:W-:-:S05]  /*b0c0*/  IADD3 R5, P1, R15, UR4, RZ ;  /* 0x000000040f057c10 */ /* 0x000fca000ff3e0ff */
[----:B------:R-:W-:-:S04]  /*b0d0*/  IMAD.X R23, RZ, RZ, R23, P1 ;  /* 0x000000ffff177224 */ /* 0x000fc800008e0617 */
[----:B------:R-:W-:-:S04]  /*b0e0*/  IMAD.WIDE.U32 R6, R23, UR8, RZ ;  /* 0x0000000817067c25 */ /* 0x000fc8000f8e00ff */
[----:B------:R-:W-:-:S04]  /*b0f0*/  IMAD.WIDE.U32 R6, P1, R5, UR9, R6 ;  /* 0x0000000905067c25 */ /* 0x000fc8000f820006 */
[----:B------:R-:W-:-:S04]  /*b100*/  IMAD.WIDE.U32 R4, R5, UR8, RZ ;  /* 0x0000000805047c25 */ /* 0x000fc8000f8e00ff */
[----:B------:R-:W-:Y:S01]  /*b110*/  IMAD.MOV.U32 R4, RZ, RZ, R7 ;  /* 0x000000ffff047224 */ /* 0x000fe200078e0007 */
[----:B------:R-:W-:Y:S01]  /*b120*/  IADD3 RZ, P3, R5, R6, RZ ;  /* 0x0000000605ff7210 */ /* 0x000fe20007f7e0ff */
[----:B------:R-:W-:-:S04]  /*b130*/  IMAD.X R5, RZ, RZ, RZ, P1 ;  /* 0x000000ffff057224 */ /* 0x000fc800008e06ff */
[----:B------:R-:W-:-:S08]  /*b140*/  IMAD.WIDE.U32.X R4, R23, UR9, R4, P3 ;  /* 0x0000000917047c25 */ /* 0x000fd000098e0404 */
.L_x_301:
[----:B------:R-:W-:Y:S01]  /*b150*/  ISETP.NE.AND P1, PT, R2, 0x1, PT ;  /* 0x000000010200780c */ /* 0x000fe20003f25270 */
[----:B------:R-:W-:Y:S01]  /*b160*/  ULDC UR4, c[0x0][0x648] ;  /* 0x0001920000047ab9 */ /* 0x000fe20000000800 */
[----:B------:R-:W-:Y:S01]  /*b170*/  LOP3.LUT R20, R20, UR17, RZ, 0xc0, !PT ;  /* 0x0000001114147c12 */ /* 0x000fe2000f8ec0ff */
[----:B------:R-:W-:Y:S01]  /*b180*/  IMAD.MOV R22, RZ, RZ, -R22 ;  /* 0x000000ffff167224 */ /* 0x000fe200078e0a16 */
[----:B------:R-:W-:Y:S01]  /*b190*/  SHF.R.U64 R5, R4, UR4, R5 ;  /* 0x0000000404057c19 */ /* 0x000fe20008001205 */
[----:B------:R-:W-:Y:S01]  /*b1a0*/  ULDC UR4, c[0x0][0x638] ;  /* 0x00018e0000047ab9 */ /* 0x000fe20000000800 */
[----:B------:R-:W-:Y:S01]  /*b1b0*/  LOP3.LUT R6, R9, UR16, RZ, 0xc0, !PT ;  /* 0x0000001009067c12 */ /* 0x000fe2000f8ec0ff */
[----:B------:R-:W-:Y:S02]  /*b1c0*/  ULDC UR5, c[0x0][0x610] ;  /* 0x0001840000057ab9 */ /* 0x000fe40000000800 */
[----:B------:R-:W-:Y:S02]  /*b1d0*/  IMAD.MOV R4, RZ, RZ, -R5 ;  /* 0x000000ffff047224 */ /* 0x000fe400078e0a05 */
[----:B------:R-:W-:-:S02]  /*b1e0*/  IMAD R5, R5, UR18, R20 ;  /* 0x0000001205057c24 */ /* 0x000fc4000f8e0214 */
[----:B0-----:R-:W-:Y:S02]  /*b1f0*/  @P1 IMAD R14, R21, R22, R12 ;  /* 0x00000016150e1224 */ /* 0x001fe400078e020c */
[----:B------:R-:W-:Y:S01]  /*b200*/  IMAD R15, R4, UR4, R15 ;  /* 0x00000004040f7c24 */ /* 0x000fe2000f8e020f */
[----:B------:R-:W-:Y:S01]  /*b210*/  ULDC UR4, c[0x0][0x600] ;  /* 0x0001800000047ab9 */ /* 0x000fe20000000800 */
[----:B------:R-:W-:Y:S02]  /*b220*/  IMAD R14, R5, UR5, R14 ;  /* 0x00000005050e7c24 */ /* 0x000fe4000f8e020e */
[----:B------:R-:W-:Y:S02]  /*b230*/  IMAD R15, R15, UR4, R6 ;  /* 0x000000040f0f7c24 */ /* 0x000fe4000f8e0206 */
[----:B------:R-:W-:-:S03]  /*b240*/  IMAD.MOV.U32 R4, RZ, RZ, 0x1 ;  /* 0x00000001ff047424 */ /* 0x000fc600078e00ff */
[----:B------:R-:W-:Y:S02]  /*b250*/  SEL R9, R15, R14, !P1 ;  /* 0x0000000e0f097207 */ /* 0x000fe40004800000 */
[----:B------:R-:W-:-:S07]  /*b260*/  SEL R7, R14, R15, !P1 ;  /* 0x0000000f0e077207 */ /* 0x000fce0004800000 */
.L_x_299:
[----:B------:R-:W-:Y:S05]  /*b270*/  BSYNC B1 ;  /* 0x0000000000017941 */ /* 0x000fea0003800000 */
.L_x_298:
[----:B------:R-:W-:-:S13]  /*b280*/  LOP3.LUT P1, RZ, R4, 0xff, RZ, 0xc0, !PT ;  /* 0x000000ff04ff7812 */ /* 0x000fda000782c0ff */
[----:B------:R-:W-:Y:S05]  /*b290*/  @P1 BRA `(.L_x_302) ;  /* 0xfffffff400481947 */ /* 0x000fea000383ffff */
[----:B------:R-:W-:Y:S05]  /*b2a0*/  BSYNC B0 ;  /* 0x0000000000007941 */ /* 0x000fea0003800000 */
.L_x_290:
[----:B------:R-:W-:-:S03]  /*b2b0*/  UMOV UR4, 0xffffffff ;  /* 0xffffffff00047882 */ /* 0x000fc60000000000 */
[----:B------:R-:W-:Y:S05]  /*b2c0*/  BRA.DIV UR4, `(.L_x_303) ;  /* 0x0000000604187947 */ /* 0x000fea000b800000 */
[----:B------:R-:W-:-:S13]  /*b2d0*/  ELECT P6, URZ, PT ;  /* 0x00000000003f782f */ /* 0x000fda00038c0000 */
.L_x_317:
[----:B------:R-:W-:Y:S04]  /*b2e0*/  BSSY B0, `(.L_x_304) ;  /* 0x000002b000007945 */ /* 0x000fe80003800000 */
[----:B------:R-:W-:Y:S05]  /*b2f0*/  @!P6 BRA `(.L_x_305) ;  /* 0x0000000000a4e947 */ /* 0x000fea0003800000 */
[----:B------:R-:W-:-:S04]  /*b300*/  LOP3.LUT R19, R19, 0x2, RZ, 0xfc, !PT ;  /* 0x0000000213137812 */ /* 0x000fc800078efcff */
[----:B------:R-:W-:-:S13]  /*b310*/  ISETP.NE.AND P0, PT, R19, 0x3, PT ;  /* 0x000000031300780c */ /* 0x000fda0003f05270 */
[----:B------:R-:W-:Y:S05]  /*b320*/  @!P0 BRA `(.L_x_306) ;  /* 0x0000000000048947 */ /* 0x000fea0003800000 */
[----:B------:R-:W-:Y:S01]  /*b330*/  BPT.TRAP 0x1 ;  /* 0x000000040000795c */ /* 0x000fe20000300000 */
.L_x_306:
[----:B------:R-:W0:Y:S01]  /*b340*/  S2R R5, SR_CgaCtaId ;  /* 0x0000000000057919 */ /* 0x000e220000008800 */
[----:B------:R-:W-:Y:S02]  /*b350*/  MOV R2, 0x400 ;  /* 0x0000040000027802 */ /* 0x000fe40000000f00 */
[----:B------:R-:W-:Y:S02]  /*b360*/  SHF.L.U32 R4, R3, 0x1f, RZ ;  /* 0x0000001f03047819 */ /* 0x000fe400000006ff */
[----:B0-----:R-:W-:-:S05]  /*b370*/  LEA R5, R5, R2, 0x18 ;  /* 0x0000000205057211 */ /* 0x001fca00078ec0ff */
[----:B------:R-:W-:-:S04]  /*b380*/  VIADD R5, R5, 0x20 ;  /* 0x0000002005057836 */ /* 0x000fc80000000000 */
[C---:B------:R-:W-:Y:S02]  /*b390*/  IMAD R7, R0.reuse, 0x8, R5 ;  /* 0x0000000800077824 */ /* 0x040fe400078e0205 */
[----:B------:R-:W-:Y:S02]  /*b3a0*/  VIADD R0, R0, 0x1 ;  /* 0x0000000100007836 */ /* 0x000fe40000000000 */
[----:B------:R-:W0:Y:S03]  /*b3b0*/  SYNCS.PHASECHK.TRANS64.TRYWAIT P0, [R7+URZ], R4 ;  /* 0x00000004070075a7 */ /* 0x000e26000800017f */
[----:B------:R-:W-:-:S04]  /*b3c0*/  ISETP.NE.AND P1, PT, R0, 0x4, PT ;  /* 0x000000040000780c */ /* 0x000fc80003f25270 */
[----:B------:R-:W-:Y:S02]  /*b3d0*/  SEL R2, RZ, 0x1, P1 ;  /* 0x00000001ff027807 */ /* 0x000fe40000800000 */
[----:B------:R-:W-:Y:S02]  /*b3e0*/  SEL R0, R0, RZ, P1 ;  /* 0x000000ff00007207 */ /* 0x000fe40000800000 */
[----:B------:R-:W-:-:S03]  /*b3f0*/  LOP3.LUT R9, R3, R2, RZ, 0x3c, !PT ;  /* 0x0000000203097212 */ /* 0x000fc600078e3cff */
[----:B------:R-:W-:Y:S01]  /*b400*/  IMAD R6, R0, 0x8, R5 ;  /* 0x0000000800067824 */ /* 0x000fe200078e0205 */
[----:B------:R-:W-:Y:S01]  /*b410*/  SHF.L.U32 R3, R9, 0x1f, RZ ;  /* 0x0000001f09037819 */ /* 0x000fe200000006ff */
[----:B0-----:R-:W-:Y:S06]  /*b420*/  @!P0 BRA `(.L_x_307) ;  /* 0x0000000000e08947 */ /* 0x001fec0003800000 */
.L_x_318:
[----:B------:R-:W1:Y:S01]  /*b430*/  SYNCS.PHASECHK.TRANS64.TRYWAIT P0, [R6+URZ], R3 ;  /* 0x00000003060075a7 */ /* 0x000e62000800017f */
[----:B------:R-:W-:-:S05]  /*b440*/  VIADD R0, R0, 0x1 ;  /* 0x0000000100007836 */ /* 0x000fca0000000000 */
[----:B------:R-:W-:-:S04]  /*b450*/  ISETP.NE.AND P1, PT, R0, 0x4, PT ;  /* 0x000000040000780c */ /* 0x000fc80003f25270 */
[----:B------:R-:W-:Y:S02]  /*b460*/  SEL R2, RZ, 0x1, P1 ;  /* 0x00000001ff027807 */ /* 0x000fe40000800000 */
[----:B------:R-:W-:Y:S02]  /*b470*/  SEL R0, R0, RZ, P1 ;  /* 0x000000ff00007207 */ /* 0x000fe40000800000 */
[----:B------:R-:W-:-:S03]  /*b480*/  LOP3.LUT R9, R9, R2, RZ, 0x3c, !PT ;  /* 0x0000000209097212 */ /* 0x000fc600078e3cff */
[----:B0-----:R-:W-:Y:S01]  /*b490*/  IMAD R7, R0, 0x8, R5 ;  /* 0x0000000800077824 */ /* 0x001fe200078e0205 */
[----:B------:R-:W-:Y:S01]  /*b4a0*/  SHF.L.U32 R4, R9, 0x1f, RZ ;  /* 0x0000001f09047819 */ /* 0x000fe200000006ff */
[----:B-1----:R-:W-:Y:S06]  /*b4b0*/  @!P0 BRA `(.L_x_308) ;  /* 0x0000000000d08947 */ /* 0x002fec0003800000 */
.L_x_319:
[----:B------:R-:W1:Y:S01]  /*b4c0*/  SYNCS.PHASECHK.TRANS64.TRYWAIT P0, [R7+URZ], R4 ;  /* 0x00000004070075a7 */ /* 0x000e62000800017f */
[----:B------:R-:W-:-:S05]  /*b4d0*/  VIADD R0, R0, 0x1 ;  /* 0x0000000100007836 */ /* 0x000fca0000000000 */
[----:B------:R-:W-:-:S04]  /*b4e0*/  ISETP.NE.AND P1, PT, R0, 0x4, PT ;  /* 0x000000040000780c */ /* 0x000fc80003f25270 */
[----:B------:R-:W-:Y:S02]  /*b4f0*/  SEL R2, RZ, 0x1, P1 ;  /* 0x00000001ff027807 */ /* 0x000fe40000800000 */
[----:B------:R-:W-:Y:S02]  /*b500*/  SEL R0, R0, RZ, P1 ;  /* 0x000000ff00007207 */ /* 0x000fe40000800000 */
[----:B------:R-:W-:Y:S01]  /*b510*/  LOP3.LUT R2, R9, R2, RZ, 0x3c, !PT ;  /* 0x0000000209027212 */ /* 0x000fe200078e3cff */
[----:B-1----:R-:W-:Y:S06]  /*b520*/  @!P0 BRA `(.L_x_309) ;  /* 0x0000000000c88947 */ /* 0x002fec0003800000 */
.L_x_320:
[----:B------:R-:W-:Y:S01]  /*b530*/  IMAD R5, R0, 0x8, R5 ;  /* 0x0000000800057824 */ /* 0x000fe200078e0205 */
[----:B------:R-:W-:-:S07]  /*b540*/  SHF.L.U32 R0, R2, 0x1f, RZ ;  /* 0x0000001f02007819 */ /* 0x000fce00000006ff */
.L_x_310:
[----:B--2---:R2:W3:Y:S02]  /*b550*/  SYNCS.PHASECHK.TRANS64.TRYWAIT P0, [R5+URZ], R0 ;  /* 0x00000000050075a7 */ /* 0x0044e4000800017f */
[----:B---3--:R-:W-:Y:S05]  /*b560*/  @!P0 NANOSLEEP.SYNCS 0x989680 ;  /* 0x009896800000895d */ /* 0x008fea0003900000 */
[----:B------:R-:W3:Y:S02]  /*b570*/  @!P0 SYNCS.PHASECHK.TRANS64 P0, [R5+URZ], R0 ;  /* 0x00000000050085a7 */ /* 0x000ee4000800007f */
[----:B---3--:R-:W-:Y:S05]  /*b580*/  @!P0 BRA `(.L_x_310) ;  /* 0xfffffffc00f08947 */ /* 0x008fea000383ffff */
.L_x_305:
[----:B------:R-:W-:Y:S05]  /*b590*/  BSYNC B0 ;  /* 0x0000000000007941 */ /* 0x000fea0003800000 */
.L_x_304:
[----:B------:R-:W-:Y:S05]  /*b5a0*/  EXIT ;  /* 0x000000000000794d */ /* 0x000fea0003800000 */
.L_x_17:
[----:B---3--:R3:W4:Y:S02]  /*b5b0*/  SYNCS.PHASECHK.TRANS64.TRYWAIT P1, [R3+URZ], R0 ;  /* 0x00000000030075a7 */ /* 0x008724000802017f */
[----:B----4-:R-:W-:Y:S05]  /*b5c0*/  @!P1 NANOSLEEP.SYNCS 0x989680 ;  /* 0x009896800000995d */ /* 0x010fea0003900000 */
[----:B------:R-:W4:Y:S02]  /*b5d0*/  @!P1 SYNCS.PHASECHK.TRANS64 P1, [R3+URZ], R0 ;  /* 0x00000000030095a7 */ /* 0x000f24000802007f */
[----:B----4-:R-:W-:Y:S05]  /*b5e0*/  @!P1 BRA `(.L_x_17) ;  /* 0xfffffffc00f09947 */ /* 0x010fea000383ffff */
[----:B------:R-:W-:Y:S05]  /*b5f0*/  BRA `(.L_x_16) ;  /* 0xffffff5c00047947 */ /* 0x000fea000383ffff */
.L_x_22:
[----:B-1----:R-:W-:-:S04]  /*b600*/  IMAD.U32 R4, RZ, RZ, UR8 ;  /* 0x00000008ff047e24 */ /* 0x002fc8000f8e00ff */
[----:B------:R1:W2:Y:S03]  /*b610*/  SYNCS.PHASECHK.TRANS64.TRYWAIT P1, [R4+URZ], R3 ;  /* 0x00000003040075a7 */ /* 0x0002a6000802017f */
[----:B--2---:R-:W-:Y:S05]  /*b620*/  @!P1 NANOSLEEP.SYNCS 0x989680 ;  /* 0x009896800000995d */ /* 0x004fea0003900000 */
[----:B------:R-:W2:Y:S02]  /*b630*/  @!P1 SYNCS.PHASECHK.TRANS64 P1, [R4+URZ], R3 ;  /* 0x00000003040095a7 */ /* 0x000ea4000802007f */
[----:B--2---:R-:W-:Y:S05]  /*b640*/  @!P1 BRA `(.L_x_22) ;  /* 0xfffffffc00ec9947 */ /* 0x004fea000383ffff */
[----:B------:R-:W-:Y:S05]  /*b650*/  BRA `(.L_x_21) ;  /* 0xffffff5c00f07947 */ /* 0x000fea000383ffff */
.L_x_291:
[----:B------:R-:W-:Y:S01]  /*b660*/  BSSY B1, `(.L_x_311) ;  /* 0x0000006000017945 */ /* 0x000fe20003800000 */
[----:B------:R-:W-:-:S07]  /*b670*/  IMAD.MOV.U32 R15, RZ, RZ, -0x1 ;  /* 0xffffffffff0f7424 */ /* 0x000fce00078e00ff */
[----:B------:R-:W-:Y:S05]  /*b680*/  WARPSYNC.COLLECTIVE R15, `(.L_x_312) ;  /* 0x000000000f0c7348 */ /* 0x000fea0003c00000 */
[----:B------:R-:W-:Y:S02]  /*b690*/  ELECT P6, UR62, PT ;  /* 0x00000000003e782f */ /* 0x000fe400038c0000 */
[----:B------:R-:W-:Y:S01]  /*b6a0*/  MOV R14, UR62 ;  /* 0x0000003e000e7c02 */ /* 0x000fe20008000f00 */
[----:B------:R-:W-:Y:S10]  /*b6b0*/  ENDCOLLECTIVE ;  /* 0x000000000000791b */ /* 0x000ff40003800000 */
.L_x_312:
[----:B------:R-:W-:Y:S05]  /*b6c0*/  BSYNC B1 ;  /* 0x0000000000017941 */ /* 0x000fea0003800000 */
.L_x_311:
[----:B------:R-:W-:Y:S05]  /*b6d0*/  BRA `(.L_x_313) ;  /* 0xfffffff000447947 */ /* 0x000fea000383ffff */
.L_x_294:
[----:B0-----:R0:W1:Y:S02]  /*b6e0*/  SYNCS.PHASECHK.TRANS64.TRYWAIT P1, [R12+URZ+0x20], R7 ;  /* 0x000020070c0075a7 */ /* 0x001064000802017f */
[----:B-1----:R-:W-:Y:S05]  /*b6f0*/  @!P1 NANOSLEEP.SYNCS 0x989680 ;  /* 0x009896800000995d */ /* 0x002fea0003900000 */
[----:B------:R-:W1:Y:S02]  /*b700*/  @!P1 SYNCS.PHASECHK.TRANS64 P1, [R12+URZ+0x20], R7 ;  /* 0x000020070c0095a7 */ /* 0x000e64000802007f */
[----:B-1----:R-:W-:Y:S05]  /*b710*/  @!P1 BRA `(.L_x_294) ;  /* 0xfffffffc00f09947 */ /* 0x002fea000383ffff */
[----:B------:R-:W-:Y:S05]  /*b720*/  BRA `(.L_x_314) ;  /* 0xfffffff000787947 */ /* 0x000fea000383ffff */
.L_x_303:
[----:B------:R-:W-:Y:S01]  /*b730*/  BSSY B0, `(.L_x_315) ;  /* 0x0000006000007945 */ /* 0x000fe20003800000 */
[----:B------:R-:W-:-:S07]  /*b740*/  IMAD.MOV.U32 R15, RZ, RZ, -0x1 ;  /* 0xffffffffff0f7424 */ /* 0x000fce00078e00ff */
[----:B------:R-:W-:Y:S05]  /*b750*/  WARPSYNC.COLLECTIVE R15, `(.L_x_316) ;  /* 0x000000000f0c7348 */ /* 0x000fea0003c00000 */
[----:B------:R-:W-:Y:S02]  /*b760*/  ELECT P6, UR62, PT ;  /* 0x00000000003e782f */ /* 0x000fe400038c0000 */
[----:B------:R-:W-:Y:S01]  /*b770*/  MOV R14, UR62 ;  /* 0x0000003e000e7c02 */ /* 0x000fe20008000f00 */
[----:B------:R-:W-:Y:S10]  /*b780*/  ENDCOLLECTIVE ;  /* 0x000000000000791b */ /* 0x000ff40003800000 */
.L_x_316:
[----:B------:R-:W-:Y:S05]  /*b790*/  BSYNC B0 ;  /* 0x0000000000007941 */ /* 0x000fea0003800000 */
.L_x_315:
[----:B------:R-:W-:Y:S05]  /*b7a0*/  BRA `(.L_x_317) ;  /* 0xfffffff800cc7947 */ /* 0x000fea000383ffff */
.L_x_307:
[----:B0-----:R0:W1:Y:S02]  /*b7b0*/  SYNCS.PHASECHK.TRANS64.TRYWAIT P0, [R7+URZ], R4 ;  /* 0x00000004070075a7 */ /* 0x001064000800017f */
[----:B-1----:R-:W-:Y:S05]  /*b7c0*/  @!P0 NANOSLEEP.SYNCS 0x989680 ;  /* 0x009896800000895d */ /* 0x002fea0003900000 */
[----:B------:R-:W1:Y:S02]  /*b7d0*/  @!P0 SYNCS.PHASECHK.TRANS64 P0, [R7+URZ], R4 ;  /* 0x00000004070085a7 */ /* 0x000e64000800007f */
[----:B-1----:R-:W-:Y:S05]  /*b7e0*/  @!P0 BRA `(.L_x_307) ;  /* 0xfffffffc00f08947 */ /* 0x002fea000383ffff */
[----:B------:R-:W-:Y:S05]  /*b7f0*/  BRA `(.L_x_318) ;  /* 0xfffffffc000c7947 */ /* 0x000fea000383ffff */
.L_x_308:
[----:B0-----:R0:W1:Y:S02]  /*b800*/  SYNCS.PHASECHK.TRANS64.TRYWAIT P0, [R6+URZ], R3 ;  /* 0x00000003060075a7 */ /* 0x001064000800017f */
[----:B-1----:R-:W-:Y:S05]  /*b810*/  @!P0 NANOSLEEP.SYNCS 0x989680 ;  /* 0x009896800000895d */ /* 0x002fea0003900000 */
[----:B------:R-:W1:Y:S02]  /*b820*/  @!P0 SYNCS.PHASECHK.TRANS64 P0, [R6+URZ], R3 ;  /* 0x00000003060085a7 */ /* 0x000e64000800007f */
[----:B-1----:R-:W-:Y:S05]  /*b830*/  @!P0 BRA `(.L_x_308) ;  /* 0xfffffffc00f08947 */ /* 0x002fea000383ffff */
[----:B------:R-:W-:Y:S05]  /*b840*/  BRA `(.L_x_319) ;  /* 0xfffffffc001c7947 */ /* 0x000fea000383ffff */
.L_x_309:
[----:B-1----:R1:W2:Y:S02]  /*b850*/  SYNCS.PHASECHK.TRANS64.TRYWAIT P0, [R7+URZ], R4 ;  /* 0x00000004070075a7 */ /* 0x0022a4000800017f */
[----:B--2---:R-:W-:Y:S05]  /*b860*/  @!P0 NANOSLEEP.SYNCS 0x989680 ;  /* 0x009896800000895d */ /* 0x004fea0003900000 */
[----:B------:R-:W2:Y:S02]  /*b870*/  @!P0 SYNCS.PHASECHK.TRANS64 P0, [R7+URZ], R4 ;  /* 0x00000004070085a7 */ /* 0x000ea4000800007f */
[----:B--2---:R-:W-:Y:S05]  /*b880*/  @!P0 BRA `(.L_x_309) ;  /* 0xfffffffc00f08947 */ /* 0x004fea000383ffff */
[----:B------:R-:W-:Y:S05]  /*b890*/  BRA `(.L_x_320) ;  /* 0xfffffffc00247947 */ /* 0x000fea000383ffff */
.L_x_321:
[----:B------:R-:W-:-:S00]  /*b8a0*/  BRA `(.L_x_321) ;  /* 0xfffffffc00fc7947 */ /* 0x000fc0000383ffff */
[----:B------:R-:W-:-:S00]  /*b8b0*/  NOP ;  /* 0x0000000000007918 */ /* 0x000fc00000000000 */
        /* <DEDUP_REMOVED lines=12> */
.L_x_322:


//--------------------- .nv.global.init           --------------------------
	.section	.nv.global.init,"aw",@progbits
.nv.global.init:
	.type		$str$22,@object
	.size		$str$22,($str$23 - $str$22)
$str$22:
        /*0000*/ 	.byte	0x6b, 0x5f, 0x74, 0x69, 0x6c, 0x65, 0x5f, 0x63, 0x6f, 0x75, 0x6e, 0x74, 0x20, 0x3e, 0x3d, 0x20
        /*0010*/ 	.byte	0x31, 0x00
	.type		$str$23,@object
	.size		$str$23,(__unnamed_1 - $str$23)
$str$23:
        /*0012*/ 	.byte	0x2f, 0x74, 0x6d, 0x70, 0x2f, 0x63, 0x75, 0x74, 0x6c, 0x61, 0x73, 0x73, 0x5f, 0x73, 0x77, 0x65
        /*0022*/ 	.byte	0x65, 0x70, 0x5f, 0x73, 0x72, 0x63, 0x2f, 0x69, 0x6e, 0x63, 0x6c, 0x75, 0x64, 0x65, 0x2f, 0x63
        /*0032*/ 	.byte	0x75, 0x74, 0x6c, 0x61, 0x73, 0x73, 0x2f, 0x67, 0x65, 0x6d, 0x6d, 0x2f, 0x63, 0x6f, 0x6c, 0x6c
        /*0042*/ 	.byte	0x65, 0x63, 0x74, 0x69, 0x76, 0x65, 0x2f, 0x73, 0x6d, 0x39, 0x30, 0x5f, 0x6d, 0x6d, 0x61, 0x5f
        /*0052*/ 	.byte	0x74, 0x6d, 0x61, 0x5f, 0x67, 0x6d, 0x6d, 0x61, 0x5f, 0x73, 0x73, 0x5f, 0x77, 0x61, 0x72, 0x70
        /*0062*/ 	.byte	0x73, 0x70, 0x65, 0x63, 0x69, 0x61, 0x6c, 0x69, 0x7a, 0x65, 0x64, 0x2e, 0x68, 0x70, 0x70, 0x00
	.type		__unnamed_1,@object
	.size		__unnamed_1,(.L_0 - __unnamed_1)
__unnamed_1:
        /*0072*/ 	.byte	0x76, 0x6f, 0x69, 0x64, 0x20, 0x63, 0x75, 0x74, 0x6c, 0x61, 0x73, 0x73, 0x3a, 0x3a, 0x67, 0x65
        /* <DEDUP_REMOVED lines=179> */
        /*0bb2*/ 	.byte	0x3a, 0x3a, 0x69, 0x64, 0x65, 0x6e, 0x74, 0x69, 0x74, 0x79, 0x5d, 0x00
.L_0:


//--------------------- .nv.shared._ZN7cutlass13device_kernelINS_4gemm6kernel13GemmUniversalIN4cute5tupleIJiiiiEEENS1_10collective13CollectiveMmaINS1_34MainloopSm90TmaGmmaWarpSpecializedILi4ENS5_IJNS4_1CILi1EEESB_SB_EEENS1_35KernelTmaWarpSpecializedCooperativeEEENS5_IJNSA_ILi128EEENSA_ILi256EEENSA_ILi64EEEEEENS_6half_tENS5_IJlSB_lEEESJ_SK_NS4_8TiledMMAINS4_8MMA_AtomIJNS4_4SM904GMMA26MMA_64x256x16_F32F16F16_SSILNSO_5MajorE0ELSQ_0ELNSO_7ScaleInE1ELSR_1EEEEEENS4_6LayoutINS5_IJNSA_ILi2EEESB_SB_EEENS5_IJSB_NSA_ILi0EEESX_EEEEENS5_IJNS4_10UnderscoreES10_S10_EEEEENS4_13SM90_TMA_LOADENS4_14ComposedLayoutINS4_7SwizzleILi3ELi4ELi3EEENS4_18smem_ptr_flag_bitsILi16EEENSU_INS5_IJNSA_ILi8EEESH_EEENS5_IJSH_SB_EEEEEEEvNS4_8identityES13_S1D_vS1E_EENS_8epilogue10collective6detail29Sm90TmaWarpSpecializedAdapterINS1H_15DefaultEpilogueISJ_SK_SK_NS1G_6thread17LinearCombinationISJ_Li1EffLNS1L_9ScaleType4KindE0ELNS_15FloatRoundStyleE2ESJ_EENS1_15EpilogueDefaultEEEEEvvEEEEvNT_6ParamsE --------------------------
	.section	.nv.shared._ZN7cutlass13device_kernelINS_4gemm6kernel13GemmUniversalIN4cute5tupleIJiiiiEEENS1_10collective13CollectiveMmaINS1_34MainloopSm90TmaGmmaWarpSpecializedILi4ENS5_IJNS4_1CILi1EEESB_SB_EEENS1_35KernelTmaWarpSpecializedCooperativeEEENS5_IJNSA_ILi128EEENSA_ILi256EEENSA_ILi64EEEEEENS_6half_tENS5_IJlSB_lEEESJ_SK_NS4_8TiledMMAINS4_8MMA_AtomIJNS4_4SM904GMMA26MMA_64x256x16_F32F16F16_SSILNSO_5MajorE0ELSQ_0ELNSO_7ScaleInE1ELSR_1EEEEEENS4_6LayoutINS5_IJNSA_ILi2EEESB_SB_EEENS5_IJSB_NSA_ILi0EEESX_EEEEENS5_IJNS4_10UnderscoreES10_S10_EEEEENS4_13SM90_TMA_LOADENS4_14ComposedLayoutINS4_7SwizzleILi3ELi4ELi3EEENS4_18smem_ptr_flag_bitsILi16EEENSU_INS5_IJNSA_ILi8EEESH_EEENS5_IJSH_SB_EEEEEEEvNS4_8identityES13_S1D_vS1E_EENS_8epilogue10collective6detail29Sm90TmaWarpSpecializedAdapterINS1H_15DefaultEpilogueISJ_SK_SK_NS1G_6thread17LinearCombinationISJ_Li1EffLNS1L_9ScaleType4KindE0ELNS_15FloatRoundStyleE2ESJ_EENS1_15EpilogueDefaultEEEEEvvEEEEvNT_6ParamsE,"aw",@nobits
	.sectionflags	@""
	.align	16
	.zero		1024


//--------------------- .nv.shared.reserved.0     --------------------------
	.section	.nv.shared.reserved.0,"aw",@nobits
	.weak		__nv_reservedSMEM_offset_0_alias
	.size		__nv_reservedSMEM_offset_0_alias, 0, 0
	.other		__nv_reservedSMEM_offset_0_alias,@"STO_CUDA_RESERVED_SHARED STV_DEFAULT"
__nv_reservedSMEM_offset_0_alias:
	.zero		0


//--------------------- .nv.global                --------------------------
	.section	.nv.global,"aw",@nobits
.nv.global:
	.type		_ZN39_INTERNAL_181b0531_4_k_cu_b25a8b8b_29404cute1_E,@object
	.size		_ZN39_INTERNAL_181b0531_4_k_cu_b25a8b8b_29404cute1_E,(_ZN39_INTERNAL_181b0531_4_k_cu_b25a8b8b_29404cuda3std3__45__cpo6cbeginE - _ZN39_INTERNAL_181b0531_4_k_cu_b25a8b8b_29404cute1_E)
_ZN39_INTERNAL_181b0531_4_k_cu_b25a8b8b_29404cute1_E:
	.zero		1
	.type		_ZN39_INTERNAL_181b0531_4_k_cu_b25a8b8b_29404cuda3std3__45__cpo6cbeginE,@object
	.size		_ZN39_INTERNAL_181b0531_4_k_cu_b25a8b8b_29404cuda3std3__45__cpo6cbeginE,(_ZN39_INTERNAL_181b0531_4_k_cu_b25a8b8b_29404cuda3std3__48in_placeE - _ZN39_INTERNAL_181b0531_4_k_cu_b25a8b8b_29404cuda3std3__45__cpo6cbeginE)
_ZN39_INTERNAL_181b0531_4_k_cu_b25a8b8b_29404cuda3std3__45__cpo6cbeginE:
	.zero		1
	.type		_ZN39_INTERNAL_181b0531_4_k_cu_b25a8b8b_29404cuda3std3__48in_placeE,@object
	.size		_ZN39_INTERNAL_181b0531_4_k_cu_b25a8b8b_29404cuda3std3__48in_placeE,(_ZN39_INTERNAL_181b0531_4_k_cu_b25a8b8b_29404cuda3std6ranges3__45__cpo9iter_moveE - _ZN39_INTERNAL_181b0531_4_k_cu_b25a8b8b_29404cuda3std3__48in_placeE)
_ZN39_INTERNAL_181b0531_4_k_cu_b25a8b8b_29404cuda3std3__48in_placeE:
	.zero		1
	.type		_ZN39_INTERNAL_181b0531_4_k_cu_b25a8b8b_29404cuda3std6ranges3__45__cpo9iter_moveE,@object
	.size		_ZN39_INTERNAL_181b0531_4_k_cu_b25a8b8b_29404cuda3std6ranges3__45__cpo9iter_moveE,(_ZN39_INTERNAL_181b0531_4_k_cu_b25a8b8b_29404cuda3std3__45__cpo5beginE - _ZN39_INTERNAL_181b0531_4_k_cu_b25a8b8b_29404cuda3std6ranges3__45__cpo9iter_moveE)
_ZN39_INTERNAL_181b0531_4_k_cu_b25a8b8b_29404cuda3std6ranges3__45__cpo9iter_moveE:
	.zero		1
	.type		_ZN39_INTERNAL_181b0531_4_k_cu_b25a8b8b_29404cuda3std3__45__cpo5beginE,@object
	.size		_ZN39_INTERNAL_181b0531_4_k_cu_b25a8b8b_29404cuda3std3__45__cpo5beginE,(_ZN39_INTERNAL_181b0531_4_k_cu_b25a8b8b_29404cuda3std3__441_GLOBAL__N__181b0531_4_k_cu_b25a8b8b_29406ignoreE - _ZN39_INTERNAL_181b0531_4_k_cu_b25a8b8b_29404cuda3std3__45__cpo5beginE)
_ZN39_INTERNAL_181b0531_4_k_cu_b25a8b8b_29404cuda3std3__45__cpo5beginE:
	.zero		1
	.type		_ZN39_INTERNAL_181b0531_4_k_cu_b25a8b8b_29404cuda3std3__441_GLOBAL__N__181b0531_4_k_cu_b25a8b8b_29406ignoreE,@object
	.size		_ZN39_INTERNAL_181b0531_4_k_cu_b25a8b8b_29404cuda3std3__441_GLOBAL__N__181b0531_4_k_cu_b25a8b8b_29406ignoreE,(_ZN39_INTERNAL_181b0531_4_k_cu_b25a8b8b_29404cute7productE - _ZN39_INTERNAL_181b0531_4_k_cu_b25a8b8b_29404cuda3std3__441_GLOBAL__N__181b0531_4_k_cu_b25a8b8b_29406ignoreE)
_ZN39_INTERNAL_181b0531_4_k_cu_b25a8b8b_29404cuda3std3__441_GLOBAL__N__181b0531_4_k_cu_b25a8b8b_29406ignoreE:
	.zero		1
	.type		_ZN39_INTERNAL_181b0531_4_k_cu_b25a8b8b_29404cute7productE,@object
	.size		_ZN39_INTERNAL_181b0531_4_k_cu_b25a8b8b_29404cute7productE,(_ZN39_INTERNAL_181b0531_4_k_cu_b25a8b8b_29404cuda3std3__45__cpo3endE - _ZN39_INTERNAL_181b0531_4_k_cu_b25a8b8b_29404cute7productE)
_ZN39_INTERNAL_181b0531_4_k_cu_b25a8b8b_29404cute7productE:
	.zero		1
	.type		_ZN39_INTERNAL_181b0531_4_k_cu_b25a8b8b_29404cuda3std3__45__cpo3endE,@object
	.size		_ZN39_INTERNAL_181b0531_4_k_cu_b25a8b8b_29404cuda3std3__45__cpo3endE,(_ZN39_INTERNAL_181b0531_4_k_cu_b25a8b8b_29404cuda3std3__419piecewise_constructE - _ZN39_INTERNAL_181b0531_4_k_cu_b25a8b8b_29404cuda3std3__45__cpo3endE)
_ZN39_INTERNAL_181b0531_4_k_cu_b25a8b8b_29404cuda3std3__45__cpo3endE:
	.zero		1
	.type		_ZN39_INTERNAL_181b0531_4_k_cu_b25a8b8b_29404cuda3std3__419piecewise_constructE,@object
	.size		_ZN39_INTERNAL_181b0531_4_k_cu_b25a8b8b_29404cuda3std3__419piecewise_constructE,(_ZN39_INTERNAL_181b0531_4_k_cu_b25a8b8b_29404cuda3std3__45__cpo4cendE - _ZN39_INTERNAL_181b0531_4_k_cu_b25a8b8b_29404cuda3std3__419piecewise_constructE)
_ZN39_INTERNAL_181b0531_4_k_cu_b25a8b8b_29404cuda3std3__419piecewise_constructE:
	.zero		1
	.type		_ZN39_INTERNAL_181b0531_4_k_cu_b25a8b8b_29404cuda3std3__45__cpo4cendE,@object
	.size		_ZN39_INTERNAL_181b0531_4_k_cu_b25a8b8b_29404cuda3std3__45__cpo4cendE,(_ZN39_INTERNAL_181b0531_4_k_cu_b25a8b8b_29404cuda3std6ranges3__45__cpo4swapE - _ZN39_INTERNAL_181b0531_4_k_cu_b25a8b8b_29404cuda3std3__45__cpo4cendE)
_ZN39_INTERNAL_181b0531_4_k_cu_b25a8b8b_29404cuda3std3__45__cpo4cendE:
	.zero		1
	.type		_ZN39_INTERNAL_181b0531_4_k_cu_b25a8b8b_29404cuda3std6ranges3__45__cpo4swapE,@object
	.size		_ZN39_INTERNAL_181b0531_4_k_cu_b25a8b8b_29404cuda3std6ranges3__45__cpo4swapE,(.L_8 - _ZN39_INTERNAL_181b0531_4_k_cu_b25a8b8b_29404cuda3std6ranges3__45__cpo4swapE)
_ZN39_INTERNAL_181b0531_4_k_cu_b25a8b8b_29404cuda3std6ranges3__45__cpo4swapE:
	.zero		1
.L_8:


//--------------------- .nv.constant0._ZN7cutlass13device_kernelINS_4gemm6kernel13GemmUniversalIN4cute5tupleIJiiiiEEENS1_10collective13CollectiveMmaINS1_34MainloopSm90TmaGmmaWarpSpecializedILi4ENS5_IJNS4_1CILi1EEESB_SB_EEENS1_35KernelTmaWarpSpecializedCooperativeEEENS5_IJNSA_ILi128EEENSA_ILi256EEENSA_ILi64EEEEEENS_6half_tENS5_IJlSB_lEEESJ_SK_NS4_8TiledMMAINS4_8MMA_AtomIJNS4_4SM904GMMA26MMA_64x256x16_F32F16F16_SSILNSO_5MajorE0ELSQ_0ELNSO_7ScaleInE1ELSR_1EEEEEENS4_6LayoutINS5_IJNSA_ILi2EEESB_SB_EEENS5_IJSB_NSA_ILi0EEESX_EEEEENS5_IJNS4_10UnderscoreES10_S10_EEEEENS4_13SM90_TMA_LOADENS4_14ComposedLayoutINS4_7SwizzleILi3ELi4ELi3EEENS4_18smem_ptr_flag_bitsILi16EEENSU_INS5_IJNSA_ILi8EEESH_EEENS5_IJSH_SB_EEEEEEEvNS4_8identityES13_S1D_vS1E_EENS_8epilogue10collective6detail29Sm90TmaWarpSpecializedAdapterINS1H_15DefaultEpilogueISJ_SK_SK_NS1G_6thread17LinearCombinationISJ_Li1EffLNS1L_9ScaleType4KindE0ELNS_15FloatRoundStyleE2ESJ_EENS1_15EpilogueDefaultEEEEEvvEEEEvNT_6ParamsE --------------------------
	.section	.nv.constant0._ZN7cutlass13device_kernelINS_4gemm6kernel13GemmUniversalIN4cute5tupleIJiiiiEEENS1_10collective13CollectiveMmaINS1_34MainloopSm90TmaGmmaWarpSpecializedILi4ENS5_IJNS4_1CILi1EEESB_SB_EEENS1_35KernelTmaWarpSpecializedCooperativeEEENS5_IJNSA_ILi128EEENSA_ILi256EEENSA_ILi64EEEEEENS_6half_tENS5_IJlSB_lEEESJ_SK_NS4_8TiledMMAINS4_8MMA_AtomIJNS4_4SM904GMMA26MMA_64x256x16_F32F16F16_SSILNSO_5MajorE0ELSQ_0ELNSO_7ScaleInE1ELSR_1EEEEEENS4_6LayoutINS5_IJNSA_ILi2EEESB_SB_EEENS5_IJSB_NSA_ILi0EEESX_EEEEENS5_IJNS4_10UnderscoreES10_S10_EEEEENS4_13SM90_TMA_LOADENS4_14ComposedLayoutINS4_7SwizzleILi3ELi4ELi3EEENS4_18smem_ptr_flag_bitsILi16EEENSU_INS5_IJNSA_ILi8EEESH_EEENS5_IJSH_SB_EEEEEEEvNS4_8identityES13_S1D_vS1E_EENS_8epilogue10collective6detail29Sm90TmaWarpSpecializedAdapterINS1H_15DefaultEpilogueISJ_SK_SK_NS1G_6thread17LinearCombinationISJ_Li1EffLNS1L_9ScaleType4KindE0ELNS_15FloatRoundStyleE2ESJ_EENS1_15EpilogueDefaultEEEEEvvEEEEvNT_6ParamsE,"a",@progbits
	.sectionflags	@""
	.align	4
.nv.constant0._ZN7cutlass13device_kernelINS_4gemm6kernel13GemmUniversalIN4cute5tupleIJiiiiEEENS1_10collective13CollectiveMmaINS1_34MainloopSm90TmaGmmaWarpSpecializedILi4ENS5_IJNS4_1CILi1EEESB_SB_EEENS1_35KernelTmaWarpSpecializedCooperativeEEENS5_IJNSA_ILi128EEENSA_ILi256EEENSA_ILi64EEEEEENS_6half_tENS5_IJlSB_lEEESJ_SK_NS4_8TiledMMAINS4_8MMA_AtomIJNS4_4SM904GMMA26MMA_64x256x16_F32F16F16_SSILNSO_5MajorE0ELSQ_0ELNSO_7ScaleInE1ELSR_1EEEEEENS4_6LayoutINS5_IJNSA_ILi2EEESB_SB_EEENS5_IJSB_NSA_ILi0EEESX_EEEEENS5_IJNS4_10UnderscoreES10_S10_EEEEENS4_13SM90_TMA_LOADENS4_14ComposedLayoutINS4_7SwizzleILi3ELi4ELi3EEENS4_18smem_ptr_flag_bitsILi16EEENSU_INS5_IJNSA_ILi8EEESH_EEENS5_IJSH_SB_EEEEEEEvNS4_8identityES13_S1D_vS1E_EENS_8epilogue10collective6detail29Sm90TmaWarpSpecializedAdapterINS1H_15DefaultEpilogueISJ_SK_SK_NS1G_6thread17LinearCombinationISJ_Li1EffLNS1L_9ScaleType4KindE0ELNS_15FloatRoundStyleE2ESJ_EENS1_15EpilogueDefaultEEEEEvvEEEEvNT_6ParamsE:
	.zero		1664


//--------------------- SYMBOLS --------------------------

	.type		.nv.reservedSmem.offset0,@object
	.size		.nv.reservedSmem.offset0,0x4
	.type		__assertfail,@function
